//
// Generated by NVIDIA NVVM Compiler
//
// Compiler Build ID: CL-36424714
// Cuda compilation tools, release 13.0, V13.0.88
// Based on NVVM 20.0.0
//

.version 9.0
.target sm_100
.address_size 64

	// .globl	_Z14monte_carlo_piPiij
.global .align 4 .b8 precalc_xorwow_matrix[102400];
.global .align 4 .b8 precalc_xorwow_offset_matrix[102400];
.global .align 4 .b8 mrg32k3aM1[2304];
.global .align 4 .b8 mrg32k3aM2[2304];
.global .align 4 .b8 mrg32k3aM1SubSeq[2016];
.global .align 4 .b8 mrg32k3aM2SubSeq[2016];
.global .align 4 .b8 mrg32k3aM1Seq[2304];
.global .align 4 .b8 mrg32k3aM2Seq[2304];
.const .align 8 .b8 __cr_lgamma_table[72];

.visible .entry _Z14monte_carlo_piPiij(
	.param .u64 .ptr .align 1 _Z14monte_carlo_piPiij_param_0,
	.param .u32 _Z14monte_carlo_piPiij_param_1,
	.param .u32 _Z14monte_carlo_piPiij_param_2
)
{
	.local .align 8 .b8 	__local_depot0[48];
	.reg .b64 	%SP;
	.reg .b64 	%SPL;
	.reg .pred 	%p<65>;
	.reg .b32 	%r<1211>;
	.reg .b32 	%f<7>;
	.reg .b64 	%rd<25>;

	mov.u64 	%SPL, __local_depot0;
	ld.param.u64 	%rd10, [_Z14monte_carlo_piPiij_param_0];
	ld.param.u32 	%r546, [_Z14monte_carlo_piPiij_param_1];
	ld.param.u32 	%r545, [_Z14monte_carlo_piPiij_param_2];
	mov.u32 	%r547, %ctaid.x;
	mov.u32 	%r548, %ntid.x;
	mov.u32 	%r549, %tid.x;
	mad.lo.s32 	%r1, %r547, %r548, %r549;
	setp.ge.s32 	%p1, %r1, %r546;
	@%p1 bra 	$L__BB0_118;
	add.u64 	%rd1, %SPL, 0;
	xor.b32  	%r550, %r545, -1429050551;
	mul.lo.s32 	%r2, %r550, 1099087573;
	add.s32 	%r551, %r2, -638133224;
	add.s32 	%r945, %r2, 123456789;
	st.local.v2.u32 	[%rd1], {%r551, %r945};
	xor.b32  	%r944, %r2, 362436069;
	mov.b32 	%r552, -123459836;
	st.local.v2.u32 	[%rd1+8], {%r944, %r552};
	add.s32 	%r941, %r2, 5783321;
	mov.b32 	%r553, -589760388;
	st.local.v2.u32 	[%rd1+16], {%r553, %r941};
	setp.eq.s32 	%p2, %r1, 0;
	@%p2 bra 	$L__BB0_116;
	cvt.s64.s32 	%rd24, %r1;
	mov.b32 	%r928, 0;
	mov.u64 	%rd13, precalc_xorwow_matrix;
$L__BB0_3:
	mov.u64 	%rd3, %rd24;
	and.b64  	%rd4, %rd3, 3;
	setp.eq.s64 	%p3, %rd4, 0;
	@%p3 bra 	$L__BB0_115;
	mul.wide.u32 	%rd12, %r928, 3200;
	add.s64 	%rd5, %rd13, %rd12;
	mov.b32 	%r941, 0;
	mov.u32 	%r942, %r941;
	mov.u32 	%r943, %r941;
	mov.u32 	%r944, %r941;
	mov.u32 	%r945, %r941;
	mov.u32 	%r934, %r941;
$L__BB0_5:
	mul.wide.u32 	%rd14, %r934, 4;
	add.s64 	%rd15, %rd1, %rd14;
	ld.local.u32 	%r16, [%rd15+4];
	shl.b32 	%r17, %r934, 5;
	mov.b32 	%r940, 0;
$L__BB0_6:
	.pragma "nounroll";
	shr.u32 	%r557, %r16, %r940;
	and.b32  	%r558, %r557, 1;
	setp.eq.b32 	%p4, %r558, 1;
	not.pred 	%p5, %p4;
	add.s32 	%r559, %r17, %r940;
	mul.lo.s32 	%r560, %r559, 5;
	mul.wide.u32 	%rd16, %r560, 4;
	add.s64 	%rd6, %rd5, %rd16;
	@%p5 bra 	$L__BB0_8;
	ld.global.u32 	%r561, [%rd6];
	xor.b32  	%r945, %r945, %r561;
	ld.global.u32 	%r562, [%rd6+4];
	xor.b32  	%r944, %r944, %r562;
	ld.global.u32 	%r563, [%rd6+8];
	xor.b32  	%r943, %r943, %r563;
	ld.global.u32 	%r564, [%rd6+12];
	xor.b32  	%r942, %r942, %r564;
	ld.global.u32 	%r565, [%rd6+16];
	xor.b32  	%r941, %r941, %r565;
$L__BB0_8:
	and.b32  	%r567, %r557, 2;
	setp.eq.s32 	%p6, %r567, 0;
	@%p6 bra 	$L__BB0_10;
	ld.global.u32 	%r568, [%rd6+20];
	xor.b32  	%r945, %r945, %r568;
	ld.global.u32 	%r569, [%rd6+24];
	xor.b32  	%r944, %r944, %r569;
	ld.global.u32 	%r570, [%rd6+28];
	xor.b32  	%r943, %r943, %r570;
	ld.global.u32 	%r571, [%rd6+32];
	xor.b32  	%r942, %r942, %r571;
	ld.global.u32 	%r572, [%rd6+36];
	xor.b32  	%r941, %r941, %r572;
$L__BB0_10:
	and.b32  	%r574, %r557, 4;
	setp.eq.s32 	%p7, %r574, 0;
	@%p7 bra 	$L__BB0_12;
	ld.global.u32 	%r575, [%rd6+40];
	xor.b32  	%r945, %r945, %r575;
	ld.global.u32 	%r576, [%rd6+44];
	xor.b32  	%r944, %r944, %r576;
	ld.global.u32 	%r577, [%rd6+48];
	xor.b32  	%r943, %r943, %r577;
	ld.global.u32 	%r578, [%rd6+52];
	xor.b32  	%r942, %r942, %r578;
	ld.global.u32 	%r579, [%rd6+56];
	xor.b32  	%r941, %r941, %r579;
$L__BB0_12:
	and.b32  	%r581, %r557, 8;
	setp.eq.s32 	%p8, %r581, 0;
	@%p8 bra 	$L__BB0_14;
	ld.global.u32 	%r582, [%rd6+60];
	xor.b32  	%r945, %r945, %r582;
	ld.global.u32 	%r583, [%rd6+64];
	xor.b32  	%r944, %r944, %r583;
	ld.global.u32 	%r584, [%rd6+68];
	xor.b32  	%r943, %r943, %r584;
	ld.global.u32 	%r585, [%rd6+72];
	xor.b32  	%r942, %r942, %r585;
	ld.global.u32 	%r586, [%rd6+76];
	xor.b32  	%r941, %r941, %r586;
$L__BB0_14:
	and.b32  	%r588, %r557, 16;
	setp.eq.s32 	%p9, %r588, 0;
	@%p9 bra 	$L__BB0_16;
	ld.global.u32 	%r589, [%rd6+80];
	xor.b32  	%r945, %r945, %r589;
	ld.global.u32 	%r590, [%rd6+84];
	xor.b32  	%r944, %r944, %r590;
	ld.global.u32 	%r591, [%rd6+88];
	xor.b32  	%r943, %r943, %r591;
	ld.global.u32 	%r592, [%rd6+92];
	xor.b32  	%r942, %r942, %r592;
	ld.global.u32 	%r593, [%rd6+96];
	xor.b32  	%r941, %r941, %r593;
$L__BB0_16:
	and.b32  	%r595, %r557, 32;
	setp.eq.s32 	%p10, %r595, 0;
	@%p10 bra 	$L__BB0_18;
	ld.global.u32 	%r596, [%rd6+100];
	xor.b32  	%r945, %r945, %r596;
	ld.global.u32 	%r597, [%rd6+104];
	xor.b32  	%r944, %r944, %r597;
	ld.global.u32 	%r598, [%rd6+108];
	xor.b32  	%r943, %r943, %r598;
	ld.global.u32 	%r599, [%rd6+112];
	xor.b32  	%r942, %r942, %r599;
	ld.global.u32 	%r600, [%rd6+116];
	xor.b32  	%r941, %r941, %r600;
$L__BB0_18:
	and.b32  	%r602, %r557, 64;
	setp.eq.s32 	%p11, %r602, 0;
	@%p11 bra 	$L__BB0_20;
	ld.global.u32 	%r603, [%rd6+120];
	xor.b32  	%r945, %r945, %r603;
	ld.global.u32 	%r604, [%rd6+124];
	xor.b32  	%r944, %r944, %r604;
	ld.global.u32 	%r605, [%rd6+128];
	xor.b32  	%r943, %r943, %r605;
	ld.global.u32 	%r606, [%rd6+132];
	xor.b32  	%r942, %r942, %r606;
	ld.global.u32 	%r607, [%rd6+136];
	xor.b32  	%r941, %r941, %r607;
$L__BB0_20:
	and.b32  	%r609, %r557, 128;
	setp.eq.s32 	%p12, %r609, 0;
	@%p12 bra 	$L__BB0_22;
	ld.global.u32 	%r610, [%rd6+140];
	xor.b32  	%r945, %r945, %r610;
	ld.global.u32 	%r611, [%rd6+144];
	xor.b32  	%r944, %r944, %r611;
	ld.global.u32 	%r612, [%rd6+148];
	xor.b32  	%r943, %r943, %r612;
	ld.global.u32 	%r613, [%rd6+152];
	xor.b32  	%r942, %r942, %r613;
	ld.global.u32 	%r614, [%rd6+156];
	xor.b32  	%r941, %r941, %r614;
$L__BB0_22:
	and.b32  	%r616, %r557, 256;
	setp.eq.s32 	%p13, %r616, 0;
	@%p13 bra 	$L__BB0_24;
	ld.global.u32 	%r617, [%rd6+160];
	xor.b32  	%r945, %r945, %r617;
	ld.global.u32 	%r618, [%rd6+164];
	xor.b32  	%r944, %r944, %r618;
	ld.global.u32 	%r619, [%rd6+168];
	xor.b32  	%r943, %r943, %r619;
	ld.global.u32 	%r620, [%rd6+172];
	xor.b32  	%r942, %r942, %r620;
	ld.global.u32 	%r621, [%rd6+176];
	xor.b32  	%r941, %r941, %r621;
$L__BB0_24:
	and.b32  	%r623, %r557, 512;
	setp.eq.s32 	%p14, %r623, 0;
	@%p14 bra 	$L__BB0_26;
	ld.global.u32 	%r624, [%rd6+180];
	xor.b32  	%r945, %r945, %r624;
	ld.global.u32 	%r625, [%rd6+184];
	xor.b32  	%r944, %r944, %r625;
	ld.global.u32 	%r626, [%rd6+188];
	xor.b32  	%r943, %r943, %r626;
	ld.global.u32 	%r627, [%rd6+192];
	xor.b32  	%r942, %r942, %r627;
	ld.global.u32 	%r628, [%rd6+196];
	xor.b32  	%r941, %r941, %r628;
$L__BB0_26:
	and.b32  	%r630, %r557, 1024;
	setp.eq.s32 	%p15, %r630, 0;
	@%p15 bra 	$L__BB0_28;
	ld.global.u32 	%r631, [%rd6+200];
	xor.b32  	%r945, %r945, %r631;
	ld.global.u32 	%r632, [%rd6+204];
	xor.b32  	%r944, %r944, %r632;
	ld.global.u32 	%r633, [%rd6+208];
	xor.b32  	%r943, %r943, %r633;
	ld.global.u32 	%r634, [%rd6+212];
	xor.b32  	%r942, %r942, %r634;
	ld.global.u32 	%r635, [%rd6+216];
	xor.b32  	%r941, %r941, %r635;
$L__BB0_28:
	and.b32  	%r637, %r557, 2048;
	setp.eq.s32 	%p16, %r637, 0;
	@%p16 bra 	$L__BB0_30;
	ld.global.u32 	%r638, [%rd6+220];
	xor.b32  	%r945, %r945, %r638;
	ld.global.u32 	%r639, [%rd6+224];
	xor.b32  	%r944, %r944, %r639;
	ld.global.u32 	%r640, [%rd6+228];
	xor.b32  	%r943, %r943, %r640;
	ld.global.u32 	%r641, [%rd6+232];
	xor.b32  	%r942, %r942, %r641;
	ld.global.u32 	%r642, [%rd6+236];
	xor.b32  	%r941, %r941, %r642;
$L__BB0_30:
	and.b32  	%r644, %r557, 4096;
	setp.eq.s32 	%p17, %r644, 0;
	@%p17 bra 	$L__BB0_32;
	ld.global.u32 	%r645, [%rd6+240];
	xor.b32  	%r945, %r945, %r645;
	ld.global.u32 	%r646, [%rd6+244];
	xor.b32  	%r944, %r944, %r646;
	ld.global.u32 	%r647, [%rd6+248];
	xor.b32  	%r943, %r943, %r647;
	ld.global.u32 	%r648, [%rd6+252];
	xor.b32  	%r942, %r942, %r648;
	ld.global.u32 	%r649, [%rd6+256];
	xor.b32  	%r941, %r941, %r649;
$L__BB0_32:
	and.b32  	%r651, %r557, 8192;
	setp.eq.s32 	%p18, %r651, 0;
	@%p18 bra 	$L__BB0_34;
	ld.global.u32 	%r652, [%rd6+260];
	xor.b32  	%r945, %r945, %r652;
	ld.global.u32 	%r653, [%rd6+264];
	xor.b32  	%r944, %r944, %r653;
	ld.global.u32 	%r654, [%rd6+268];
	xor.b32  	%r943, %r943, %r654;
	ld.global.u32 	%r655, [%rd6+272];
	xor.b32  	%r942, %r942, %r655;
	ld.global.u32 	%r656, [%rd6+276];
	xor.b32  	%r941, %r941, %r656;
$L__BB0_34:
	and.b32  	%r658, %r557, 16384;
	setp.eq.s32 	%p19, %r658, 0;
	@%p19 bra 	$L__BB0_36;
	ld.global.u32 	%r659, [%rd6+280];
	xor.b32  	%r945, %r945, %r659;
	ld.global.u32 	%r660, [%rd6+284];
	xor.b32  	%r944, %r944, %r660;
	ld.global.u32 	%r661, [%rd6+288];
	xor.b32  	%r943, %r943, %r661;
	ld.global.u32 	%r662, [%rd6+292];
	xor.b32  	%r942, %r942, %r662;
	ld.global.u32 	%r663, [%rd6+296];
	xor.b32  	%r941, %r941, %r663;
$L__BB0_36:
	and.b32  	%r665, %r557, 32768;
	setp.eq.s32 	%p20, %r665, 0;
	@%p20 bra 	$L__BB0_38;
	ld.global.u32 	%r666, [%rd6+300];
	xor.b32  	%r945, %r945, %r666;
	ld.global.u32 	%r667, [%rd6+304];
	xor.b32  	%r944, %r944, %r667;
	ld.global.u32 	%r668, [%rd6+308];
	xor.b32  	%r943, %r943, %r668;
	ld.global.u32 	%r669, [%rd6+312];
	xor.b32  	%r942, %r942, %r669;
	ld.global.u32 	%r670, [%rd6+316];
	xor.b32  	%r941, %r941, %r670;
$L__BB0_38:
	add.s32 	%r940, %r940, 16;
	setp.ne.s32 	%p21, %r940, 32;
	@%p21 bra 	$L__BB0_6;
	mad.lo.s32 	%r671, %r934, -31, %r17;
	add.s32 	%r934, %r671, 1;
	setp.ne.s32 	%p22, %r934, 5;
	@%p22 bra 	$L__BB0_5;
	st.local.u32 	[%rd1+4], %r945;
	st.local.v2.u32 	[%rd1+8], {%r944, %r943};
	st.local.v2.u32 	[%rd1+16], {%r942, %r941};
	setp.eq.s64 	%p23, %rd4, 1;
	@%p23 bra 	$L__BB0_115;
	mov.b32 	%r941, 0;
	mov.u32 	%r1034, %r941;
	mov.u32 	%r1035, %r941;
	mov.u32 	%r944, %r941;
	mov.u32 	%r945, %r941;
	mov.u32 	%r1026, %r941;
$L__BB0_42:
	mul.wide.u32 	%rd17, %r1026, 4;
	add.s64 	%rd18, %rd1, %rd17;
	ld.local.u32 	%r192, [%rd18+4];
	shl.b32 	%r193, %r1026, 5;
	mov.b32 	%r1032, 0;
$L__BB0_43:
	.pragma "nounroll";
	shr.u32 	%r674, %r192, %r1032;
	and.b32  	%r675, %r674, 1;
	setp.eq.b32 	%p24, %r675, 1;
	not.pred 	%p25, %p24;
	add.s32 	%r676, %r193, %r1032;
	mul.lo.s32 	%r677, %r676, 5;
	mul.wide.u32 	%rd19, %r677, 4;
	add.s64 	%rd7, %rd5, %rd19;
	@%p25 bra 	$L__BB0_45;
	ld.global.u32 	%r678, [%rd7];
	xor.b32  	%r945, %r945, %r678;
	ld.global.u32 	%r679, [%rd7+4];
	xor.b32  	%r944, %r944, %r679;
	ld.global.u32 	%r680, [%rd7+8];
	xor.b32  	%r1035, %r1035, %r680;
	ld.global.u32 	%r681, [%rd7+12];
	xor.b32  	%r1034, %r1034, %r681;
	ld.global.u32 	%r682, [%rd7+16];
	xor.b32  	%r941, %r941, %r682;
$L__BB0_45:
	and.b32  	%r684, %r674, 2;
	setp.eq.s32 	%p26, %r684, 0;
	@%p26 bra 	$L__BB0_47;
	ld.global.u32 	%r685, [%rd7+20];
	xor.b32  	%r945, %r945, %r685;
	ld.global.u32 	%r686, [%rd7+24];
	xor.b32  	%r944, %r944, %r686;
	ld.global.u32 	%r687, [%rd7+28];
	xor.b32  	%r1035, %r1035, %r687;
	ld.global.u32 	%r688, [%rd7+32];
	xor.b32  	%r1034, %r1034, %r688;
	ld.global.u32 	%r689, [%rd7+36];
	xor.b32  	%r941, %r941, %r689;
$L__BB0_47:
	and.b32  	%r691, %r674, 4;
	setp.eq.s32 	%p27, %r691, 0;
	@%p27 bra 	$L__BB0_49;
	ld.global.u32 	%r692, [%rd7+40];
	xor.b32  	%r945, %r945, %r692;
	ld.global.u32 	%r693, [%rd7+44];
	xor.b32  	%r944, %r944, %r693;
	ld.global.u32 	%r694, [%rd7+48];
	xor.b32  	%r1035, %r1035, %r694;
	ld.global.u32 	%r695, [%rd7+52];
	xor.b32  	%r1034, %r1034, %r695;
	ld.global.u32 	%r696, [%rd7+56];
	xor.b32  	%r941, %r941, %r696;
$L__BB0_49:
	and.b32  	%r698, %r674, 8;
	setp.eq.s32 	%p28, %r698, 0;
	@%p28 bra 	$L__BB0_51;
	ld.global.u32 	%r699, [%rd7+60];
	xor.b32  	%r945, %r945, %r699;
	ld.global.u32 	%r700, [%rd7+64];
	xor.b32  	%r944, %r944, %r700;
	ld.global.u32 	%r701, [%rd7+68];
	xor.b32  	%r1035, %r1035, %r701;
	ld.global.u32 	%r702, [%rd7+72];
	xor.b32  	%r1034, %r1034, %r702;
	ld.global.u32 	%r703, [%rd7+76];
	xor.b32  	%r941, %r941, %r703;
$L__BB0_51:
	and.b32  	%r705, %r674, 16;
	setp.eq.s32 	%p29, %r705, 0;
	@%p29 bra 	$L__BB0_53;
	ld.global.u32 	%r706, [%rd7+80];
	xor.b32  	%r945, %r945, %r706;
	ld.global.u32 	%r707, [%rd7+84];
	xor.b32  	%r944, %r944, %r707;
	ld.global.u32 	%r708, [%rd7+88];
	xor.b32  	%r1035, %r1035, %r708;
	ld.global.u32 	%r709, [%rd7+92];
	xor.b32  	%r1034, %r1034, %r709;
	ld.global.u32 	%r710, [%rd7+96];
	xor.b32  	%r941, %r941, %r710;
$L__BB0_53:
	and.b32  	%r712, %r674, 32;
	setp.eq.s32 	%p30, %r712, 0;
	@%p30 bra 	$L__BB0_55;
	ld.global.u32 	%r713, [%rd7+100];
	xor.b32  	%r945, %r945, %r713;
	ld.global.u32 	%r714, [%rd7+104];
	xor.b32  	%r944, %r944, %r714;
	ld.global.u32 	%r715, [%rd7+108];
	xor.b32  	%r1035, %r1035, %r715;
	ld.global.u32 	%r716, [%rd7+112];
	xor.b32  	%r1034, %r1034, %r716;
	ld.global.u32 	%r717, [%rd7+116];
	xor.b32  	%r941, %r941, %r717;
$L__BB0_55:
	and.b32  	%r719, %r674, 64;
	setp.eq.s32 	%p31, %r719, 0;
	@%p31 bra 	$L__BB0_57;
	ld.global.u32 	%r720, [%rd7+120];
	xor.b32  	%r945, %r945, %r720;
	ld.global.u32 	%r721, [%rd7+124];
	xor.b32  	%r944, %r944, %r721;
	ld.global.u32 	%r722, [%rd7+128];
	xor.b32  	%r1035, %r1035, %r722;
	ld.global.u32 	%r723, [%rd7+132];
	xor.b32  	%r1034, %r1034, %r723;
	ld.global.u32 	%r724, [%rd7+136];
	xor.b32  	%r941, %r941, %r724;
$L__BB0_57:
	and.b32  	%r726, %r674, 128;
	setp.eq.s32 	%p32, %r726, 0;
	@%p32 bra 	$L__BB0_59;
	ld.global.u32 	%r727, [%rd7+140];
	xor.b32  	%r945, %r945, %r727;
	ld.global.u32 	%r728, [%rd7+144];
	xor.b32  	%r944, %r944, %r728;
	ld.global.u32 	%r729, [%rd7+148];
	xor.b32  	%r1035, %r1035, %r729;
	ld.global.u32 	%r730, [%rd7+152];
	xor.b32  	%r1034, %r1034, %r730;
	ld.global.u32 	%r731, [%rd7+156];
	xor.b32  	%r941, %r941, %r731;
$L__BB0_59:
	and.b32  	%r733, %r674, 256;
	setp.eq.s32 	%p33, %r733, 0;
	@%p33 bra 	$L__BB0_61;
	ld.global.u32 	%r734, [%rd7+160];
	xor.b32  	%r945, %r945, %r734;
	ld.global.u32 	%r735, [%rd7+164];
	xor.b32  	%r944, %r944, %r735;
	ld.global.u32 	%r736, [%rd7+168];
	xor.b32  	%r1035, %r1035, %r736;
	ld.global.u32 	%r737, [%rd7+172];
	xor.b32  	%r1034, %r1034, %r737;
	ld.global.u32 	%r738, [%rd7+176];
	xor.b32  	%r941, %r941, %r738;
$L__BB0_61:
	and.b32  	%r740, %r674, 512;
	setp.eq.s32 	%p34, %r740, 0;
	@%p34 bra 	$L__BB0_63;
	ld.global.u32 	%r741, [%rd7+180];
	xor.b32  	%r945, %r945, %r741;
	ld.global.u32 	%r742, [%rd7+184];
	xor.b32  	%r944, %r944, %r742;
	ld.global.u32 	%r743, [%rd7+188];
	xor.b32  	%r1035, %r1035, %r743;
	ld.global.u32 	%r744, [%rd7+192];
	xor.b32  	%r1034, %r1034, %r744;
	ld.global.u32 	%r745, [%rd7+196];
	xor.b32  	%r941, %r941, %r745;
$L__BB0_63:
	and.b32  	%r747, %r674, 1024;
	setp.eq.s32 	%p35, %r747, 0;
	@%p35 bra 	$L__BB0_65;
	ld.global.u32 	%r748, [%rd7+200];
	xor.b32  	%r945, %r945, %r748;
	ld.global.u32 	%r749, [%rd7+204];
	xor.b32  	%r944, %r944, %r749;
	ld.global.u32 	%r750, [%rd7+208];
	xor.b32  	%r1035, %r1035, %r750;
	ld.global.u32 	%r751, [%rd7+212];
	xor.b32  	%r1034, %r1034, %r751;
	ld.global.u32 	%r752, [%rd7+216];
	xor.b32  	%r941, %r941, %r752;
$L__BB0_65:
	and.b32  	%r754, %r674, 2048;
	setp.eq.s32 	%p36, %r754, 0;
	@%p36 bra 	$L__BB0_67;
	ld.global.u32 	%r755, [%rd7+220];
	xor.b32  	%r945, %r945, %r755;
	ld.global.u32 	%r756, [%rd7+224];
	xor.b32  	%r944, %r944, %r756;
	ld.global.u32 	%r757, [%rd7+228];
	xor.b32  	%r1035, %r1035, %r757;
	ld.global.u32 	%r758, [%rd7+232];
	xor.b32  	%r1034, %r1034, %r758;
	ld.global.u32 	%r759, [%rd7+236];
	xor.b32  	%r941, %r941, %r759;
$L__BB0_67:
	and.b32  	%r761, %r674, 4096;
	setp.eq.s32 	%p37, %r761, 0;
	@%p37 bra 	$L__BB0_69;
	ld.global.u32 	%r762, [%rd7+240];
	xor.b32  	%r945, %r945, %r762;
	ld.global.u32 	%r763, [%rd7+244];
	xor.b32  	%r944, %r944, %r763;
	ld.global.u32 	%r764, [%rd7+248];
	xor.b32  	%r1035, %r1035, %r764;
	ld.global.u32 	%r765, [%rd7+252];
	xor.b32  	%r1034, %r1034, %r765;
	ld.global.u32 	%r766, [%rd7+256];
	xor.b32  	%r941, %r941, %r766;
$L__BB0_69:
	and.b32  	%r768, %r674, 8192;
	setp.eq.s32 	%p38, %r768, 0;
	@%p38 bra 	$L__BB0_71;
	ld.global.u32 	%r769, [%rd7+260];
	xor.b32  	%r945, %r945, %r769;
	ld.global.u32 	%r770, [%rd7+264];
	xor.b32  	%r944, %r944, %r770;
	ld.global.u32 	%r771, [%rd7+268];
	xor.b32  	%r1035, %r1035, %r771;
	ld.global.u32 	%r772, [%rd7+272];
	xor.b32  	%r1034, %r1034, %r772;
	ld.global.u32 	%r773, [%rd7+276];
	xor.b32  	%r941, %r941, %r773;
$L__BB0_71:
	and.b32  	%r775, %r674, 16384;
	setp.eq.s32 	%p39, %r775, 0;
	@%p39 bra 	$L__BB0_73;
	ld.global.u32 	%r776, [%rd7+280];
	xor.b32  	%r945, %r945, %r776;
	ld.global.u32 	%r777, [%rd7+284];
	xor.b32  	%r944, %r944, %r777;
	ld.global.u32 	%r778, [%rd7+288];
	xor.b32  	%r1035, %r1035, %r778;
	ld.global.u32 	%r779, [%rd7+292];
	xor.b32  	%r1034, %r1034, %r779;
	ld.global.u32 	%r780, [%rd7+296];
	xor.b32  	%r941, %r941, %r780;
$L__BB0_73:
	and.b32  	%r782, %r674, 32768;
	setp.eq.s32 	%p40, %r782, 0;
	@%p40 bra 	$L__BB0_75;
	ld.global.u32 	%r783, [%rd7+300];
	xor.b32  	%r945, %r945, %r783;
	ld.global.u32 	%r784, [%rd7+304];
	xor.b32  	%r944, %r944, %r784;
	ld.global.u32 	%r785, [%rd7+308];
	xor.b32  	%r1035, %r1035, %r785;
	ld.global.u32 	%r786, [%rd7+312];
	xor.b32  	%r1034, %r1034, %r786;
	ld.global.u32 	%r787, [%rd7+316];
	xor.b32  	%r941, %r941, %r787;
$L__BB0_75:
	add.s32 	%r1032, %r1032, 16;
	setp.ne.s32 	%p41, %r1032, 32;
	@%p41 bra 	$L__BB0_43;
	mad.lo.s32 	%r788, %r1026, -31, %r193;
	add.s32 	%r1026, %r788, 1;
	setp.ne.s32 	%p42, %r1026, 5;
	@%p42 bra 	$L__BB0_42;
	st.local.u32 	[%rd1+4], %r945;
	st.local.v2.u32 	[%rd1+8], {%r944, %r1035};
	st.local.v2.u32 	[%rd1+16], {%r1034, %r941};
	setp.ne.s64 	%p43, %rd4, 3;
	@%p43 bra 	$L__BB0_115;
	mov.b32 	%r941, 0;
	mov.u32 	%r1126, %r941;
	mov.u32 	%r1127, %r941;
	mov.u32 	%r944, %r941;
	mov.u32 	%r945, %r941;
	mov.u32 	%r1118, %r941;
$L__BB0_79:
	mul.wide.u32 	%rd20, %r1118, 4;
	add.s64 	%rd21, %rd1, %rd20;
	ld.local.u32 	%r368, [%rd21+4];
	shl.b32 	%r369, %r1118, 5;
	mov.b32 	%r1124, 0;
$L__BB0_80:
	.pragma "nounroll";
	shr.u32 	%r791, %r368, %r1124;
	and.b32  	%r792, %r791, 1;
	setp.eq.b32 	%p44, %r792, 1;
	not.pred 	%p45, %p44;
	add.s32 	%r793, %r369, %r1124;
	mul.lo.s32 	%r794, %r793, 5;
	mul.wide.u32 	%rd22, %r794, 4;
	add.s64 	%rd8, %rd5, %rd22;
	@%p45 bra 	$L__BB0_82;
	ld.global.u32 	%r795, [%rd8];
	xor.b32  	%r945, %r945, %r795;
	ld.global.u32 	%r796, [%rd8+4];
	xor.b32  	%r944, %r944, %r796;
	ld.global.u32 	%r797, [%rd8+8];
	xor.b32  	%r1127, %r1127, %r797;
	ld.global.u32 	%r798, [%rd8+12];
	xor.b32  	%r1126, %r1126, %r798;
	ld.global.u32 	%r799, [%rd8+16];
	xor.b32  	%r941, %r941, %r799;
$L__BB0_82:
	and.b32  	%r801, %r791, 2;
	setp.eq.s32 	%p46, %r801, 0;
	@%p46 bra 	$L__BB0_84;
	ld.global.u32 	%r802, [%rd8+20];
	xor.b32  	%r945, %r945, %r802;
	ld.global.u32 	%r803, [%rd8+24];
	xor.b32  	%r944, %r944, %r803;
	ld.global.u32 	%r804, [%rd8+28];
	xor.b32  	%r1127, %r1127, %r804;
	ld.global.u32 	%r805, [%rd8+32];
	xor.b32  	%r1126, %r1126, %r805;
	ld.global.u32 	%r806, [%rd8+36];
	xor.b32  	%r941, %r941, %r806;
$L__BB0_84:
	and.b32  	%r808, %r791, 4;
	setp.eq.s32 	%p47, %r808, 0;
	@%p47 bra 	$L__BB0_86;
	ld.global.u32 	%r809, [%rd8+40];
	xor.b32  	%r945, %r945, %r809;
	ld.global.u32 	%r810, [%rd8+44];
	xor.b32  	%r944, %r944, %r810;
	ld.global.u32 	%r811, [%rd8+48];
	xor.b32  	%r1127, %r1127, %r811;
	ld.global.u32 	%r812, [%rd8+52];
	xor.b32  	%r1126, %r1126, %r812;
	ld.global.u32 	%r813, [%rd8+56];
	xor.b32  	%r941, %r941, %r813;
$L__BB0_86:
	and.b32  	%r815, %r791, 8;
	setp.eq.s32 	%p48, %r815, 0;
	@%p48 bra 	$L__BB0_88;
	ld.global.u32 	%r816, [%rd8+60];
	xor.b32  	%r945, %r945, %r816;
	ld.global.u32 	%r817, [%rd8+64];
	xor.b32  	%r944, %r944, %r817;
	ld.global.u32 	%r818, [%rd8+68];
	xor.b32  	%r1127, %r1127, %r818;
	ld.global.u32 	%r819, [%rd8+72];
	xor.b32  	%r1126, %r1126, %r819;
	ld.global.u32 	%r820, [%rd8+76];
	xor.b32  	%r941, %r941, %r820;
$L__BB0_88:
	and.b32  	%r822, %r791, 16;
	setp.eq.s32 	%p49, %r822, 0;
	@%p49 bra 	$L__BB0_90;
	ld.global.u32 	%r823, [%rd8+80];
	xor.b32  	%r945, %r945, %r823;
	ld.global.u32 	%r824, [%rd8+84];
	xor.b32  	%r944, %r944, %r824;
	ld.global.u32 	%r825, [%rd8+88];
	xor.b32  	%r1127, %r1127, %r825;
	ld.global.u32 	%r826, [%rd8+92];
	xor.b32  	%r1126, %r1126, %r826;
	ld.global.u32 	%r827, [%rd8+96];
	xor.b32  	%r941, %r941, %r827;
$L__BB0_90:
	and.b32  	%r829, %r791, 32;
	setp.eq.s32 	%p50, %r829, 0;
	@%p50 bra 	$L__BB0_92;
	ld.global.u32 	%r830, [%rd8+100];
	xor.b32  	%r945, %r945, %r830;
	ld.global.u32 	%r831, [%rd8+104];
	xor.b32  	%r944, %r944, %r831;
	ld.global.u32 	%r832, [%rd8+108];
	xor.b32  	%r1127, %r1127, %r832;
	ld.global.u32 	%r833, [%rd8+112];
	xor.b32  	%r1126, %r1126, %r833;
	ld.global.u32 	%r834, [%rd8+116];
	xor.b32  	%r941, %r941, %r834;
$L__BB0_92:
	and.b32  	%r836, %r791, 64;
	setp.eq.s32 	%p51, %r836, 0;
	@%p51 bra 	$L__BB0_94;
	ld.global.u32 	%r837, [%rd8+120];
	xor.b32  	%r945, %r945, %r837;
	ld.global.u32 	%r838, [%rd8+124];
	xor.b32  	%r944, %r944, %r838;
	ld.global.u32 	%r839, [%rd8+128];
	xor.b32  	%r1127, %r1127, %r839;
	ld.global.u32 	%r840, [%rd8+132];
	xor.b32  	%r1126, %r1126, %r840;
	ld.global.u32 	%r841, [%rd8+136];
	xor.b32  	%r941, %r941, %r841;
$L__BB0_94:
	and.b32  	%r843, %r791, 128;
	setp.eq.s32 	%p52, %r843, 0;
	@%p52 bra 	$L__BB0_96;
	ld.global.u32 	%r844, [%rd8+140];
	xor.b32  	%r945, %r945, %r844;
	ld.global.u32 	%r845, [%rd8+144];
	xor.b32  	%r944, %r944, %r845;
	ld.global.u32 	%r846, [%rd8+148];
	xor.b32  	%r1127, %r1127, %r846;
	ld.global.u32 	%r847, [%rd8+152];
	xor.b32  	%r1126, %r1126, %r847;
	ld.global.u32 	%r848, [%rd8+156];
	xor.b32  	%r941, %r941, %r848;
$L__BB0_96:
	and.b32  	%r850, %r791, 256;
	setp.eq.s32 	%p53, %r850, 0;
	@%p53 bra 	$L__BB0_98;
	ld.global.u32 	%r851, [%rd8+160];
	xor.b32  	%r945, %r945, %r851;
	ld.global.u32 	%r852, [%rd8+164];
	xor.b32  	%r944, %r944, %r852;
	ld.global.u32 	%r853, [%rd8+168];
	xor.b32  	%r1127, %r1127, %r853;
	ld.global.u32 	%r854, [%rd8+172];
	xor.b32  	%r1126, %r1126, %r854;
	ld.global.u32 	%r855, [%rd8+176];
	xor.b32  	%r941, %r941, %r855;
$L__BB0_98:
	and.b32  	%r857, %r791, 512;
	setp.eq.s32 	%p54, %r857, 0;
	@%p54 bra 	$L__BB0_100;
	ld.global.u32 	%r858, [%rd8+180];
	xor.b32  	%r945, %r945, %r858;
	ld.global.u32 	%r859, [%rd8+184];
	xor.b32  	%r944, %r944, %r859;
	ld.global.u32 	%r860, [%rd8+188];
	xor.b32  	%r1127, %r1127, %r860;
	ld.global.u32 	%r861, [%rd8+192];
	xor.b32  	%r1126, %r1126, %r861;
	ld.global.u32 	%r862, [%rd8+196];
	xor.b32  	%r941, %r941, %r862;
$L__BB0_100:
	and.b32  	%r864, %r791, 1024;
	setp.eq.s32 	%p55, %r864, 0;
	@%p55 bra 	$L__BB0_102;
	ld.global.u32 	%r865, [%rd8+200];
	xor.b32  	%r945, %r945, %r865;
	ld.global.u32 	%r866, [%rd8+204];
	xor.b32  	%r944, %r944, %r866;
	ld.global.u32 	%r867, [%rd8+208];
	xor.b32  	%r1127, %r1127, %r867;
	ld.global.u32 	%r868, [%rd8+212];
	xor.b32  	%r1126, %r1126, %r868;
	ld.global.u32 	%r869, [%rd8+216];
	xor.b32  	%r941, %r941, %r869;
$L__BB0_102:
	and.b32  	%r871, %r791, 2048;
	setp.eq.s32 	%p56, %r871, 0;
	@%p56 bra 	$L__BB0_104;
	ld.global.u32 	%r872, [%rd8+220];
	xor.b32  	%r945, %r945, %r872;
	ld.global.u32 	%r873, [%rd8+224];
	xor.b32  	%r944, %r944, %r873;
	ld.global.u32 	%r874, [%rd8+228];
	xor.b32  	%r1127, %r1127, %r874;
	ld.global.u32 	%r875, [%rd8+232];
	xor.b32  	%r1126, %r1126, %r875;
	ld.global.u32 	%r876, [%rd8+236];
	xor.b32  	%r941, %r941, %r876;
$L__BB0_104:
	and.b32  	%r878, %r791, 4096;
	setp.eq.s32 	%p57, %r878, 0;
	@%p57 bra 	$L__BB0_106;
	ld.global.u32 	%r879, [%rd8+240];
	xor.b32  	%r945, %r945, %r879;
	ld.global.u32 	%r880, [%rd8+244];
	xor.b32  	%r944, %r944, %r880;
	ld.global.u32 	%r881, [%rd8+248];
	xor.b32  	%r1127, %r1127, %r881;
	ld.global.u32 	%r882, [%rd8+252];
	xor.b32  	%r1126, %r1126, %r882;
	ld.global.u32 	%r883, [%rd8+256];
	xor.b32  	%r941, %r941, %r883;
$L__BB0_106:
	and.b32  	%r885, %r791, 8192;
	setp.eq.s32 	%p58, %r885, 0;
	@%p58 bra 	$L__BB0_108;
	ld.global.u32 	%r886, [%rd8+260];
	xor.b32  	%r945, %r945, %r886;
	ld.global.u32 	%r887, [%rd8+264];
	xor.b32  	%r944, %r944, %r887;
	ld.global.u32 	%r888, [%rd8+268];
	xor.b32  	%r1127, %r1127, %r888;
	ld.global.u32 	%r889, [%rd8+272];
	xor.b32  	%r1126, %r1126, %r889;
	ld.global.u32 	%r890, [%rd8+276];
	xor.b32  	%r941, %r941, %r890;
$L__BB0_108:
	and.b32  	%r892, %r791, 16384;
	setp.eq.s32 	%p59, %r892, 0;
	@%p59 bra 	$L__BB0_110;
	ld.global.u32 	%r893, [%rd8+280];
	xor.b32  	%r945, %r945, %r893;
	ld.global.u32 	%r894, [%rd8+284];
	xor.b32  	%r944, %r944, %r894;
	ld.global.u32 	%r895, [%rd8+288];
	xor.b32  	%r1127, %r1127, %r895;
	ld.global.u32 	%r896, [%rd8+292];
	xor.b32  	%r1126, %r1126, %r896;
	ld.global.u32 	%r897, [%rd8+296];
	xor.b32  	%r941, %r941, %r897;
$L__BB0_110:
	and.b32  	%r899, %r791, 32768;
	setp.eq.s32 	%p60, %r899, 0;
	@%p60 bra 	$L__BB0_112;
	ld.global.u32 	%r900, [%rd8+300];
	xor.b32  	%r945, %r945, %r900;
	ld.global.u32 	%r901, [%rd8+304];
	xor.b32  	%r944, %r944, %r901;
	ld.global.u32 	%r902, [%rd8+308];
	xor.b32  	%r1127, %r1127, %r902;
	ld.global.u32 	%r903, [%rd8+312];
	xor.b32  	%r1126, %r1126, %r903;
	ld.global.u32 	%r904, [%rd8+316];
	xor.b32  	%r941, %r941, %r904;
$L__BB0_112:
	add.s32 	%r1124, %r1124, 16;
	setp.ne.s32 	%p61, %r1124, 32;
	@%p61 bra 	$L__BB0_80;
	mad.lo.s32 	%r905, %r1118, -31, %r369;
	add.s32 	%r1118, %r905, 1;
	setp.ne.s32 	%p62, %r1118, 5;
	@%p62 bra 	$L__BB0_79;
	st.local.u32 	[%rd1+4], %r945;
	st.local.v2.u32 	[%rd1+8], {%r944, %r1127};
	st.local.v2.u32 	[%rd1+16], {%r1126, %r941};
$L__BB0_115:
	shr.u64 	%rd24, %rd3, 2;
	add.s32 	%r928, %r928, 1;
	setp.gt.u64 	%p63, %rd3, 3;
	@%p63 bra 	$L__BB0_3;
$L__BB0_116:
	shr.u32 	%r906, %r945, 2;
	xor.b32  	%r907, %r906, %r945;
	shl.b32 	%r908, %r941, 4;
	shl.b32 	%r909, %r907, 1;
	xor.b32  	%r910, %r909, %r908;
	xor.b32  	%r911, %r910, %r907;
	xor.b32  	%r912, %r911, %r941;
	add.s32 	%r913, %r2, %r912;
	add.s32 	%r914, %r913, -637770787;
	cvt.rn.f32.u32 	%f1, %r914;
	fma.rn.f32 	%f2, %f1, 0f2F800000, 0f2F000000;
	shr.u32 	%r915, %r944, 2;
	xor.b32  	%r916, %r915, %r944;
	shl.b32 	%r917, %r912, 4;
	shl.b32 	%r918, %r916, 1;
	xor.b32  	%r919, %r918, %r917;
	xor.b32  	%r920, %r919, %r916;
	xor.b32  	%r921, %r920, %r912;
	add.s32 	%r922, %r2, %r921;
	add.s32 	%r923, %r922, -637408350;
	cvt.rn.f32.u32 	%f3, %r923;
	fma.rn.f32 	%f4, %f3, 0f2F800000, 0f2F000000;
	mul.f32 	%f5, %f4, %f4;
	fma.rn.f32 	%f6, %f2, %f2, %f5;
	setp.gtu.f32 	%p64, %f6, 0f3F800000;
	@%p64 bra 	$L__BB0_118;
	cvta.to.global.u64 	%rd23, %rd10;
	atom.global.add.u32 	%r924, [%rd23], 1;
$L__BB0_118:
	ret;

}


// ===== COMPILED SASS (sm_100) =====

	.target	sm_100

	.elftype	@"ET_EXEC"


//--------------------- .note.nv.tkinfo           --------------------------
	.section	.note.nv.tkinfo,"",@"SHT_NOTE"
	.sectionflags	@"SHF_NOTE_NV_TKINFO"
	.tkinfo
        /*0018*/ 	.word	0x00000002
        /*0030*/ 	.string	""
        /*0030*/ 	.string	"ptxas"
        /*0030*/ 	.string	"Cuda compilation tools, release 13.0, V13.0.88"
        /*0030*/ 	.string	"Build cuda_13.0.r13.0/compiler.36424714_0"
        /*0030*/ 	.string	"-arch sm_100 -m 64 "



//--------------------- .note.nv.cuinfo           --------------------------
	.section	.note.nv.cuinfo,"",@"SHT_NOTE"
	.sectionflags	@"SHF_NOTE_NV_CUINFO"
        /*0018*/ 	.short	0x0002
        /*001a*/ 	.short	0x0064
        /*001c*/ 	.short	0x0082
	.zero		2


//--------------------- .nv.info                  --------------------------
	.section	.nv.info,"",@"SHT_CUDA_INFO"
	.align	4


	//----- nvinfo : EIATTR_REGCOUNT
	.align		4
        /*0000*/ 	.byte	0x04, 0x2f
        /*0002*/ 	.short	(.L_10 - .L_9)
	.align		4
.L_9:
        /*0004*/ 	.word	index@(_Z14monte_carlo_piPiij)
        /*0008*/ 	.word	0x0000001f


	//----- nvinfo : EIATTR_FRAME_SIZE
	.align		4
.L_10:
        /*000c*/ 	.byte	0x04, 0x11
        /*000e*/ 	.short	(.L_12 - .L_11)
	.align		4
.L_11:
        /*0010*/ 	.word	index@(_Z14monte_carlo_piPiij)
        /*0014*/ 	.word	0x00000030


	//----- nvinfo : EIATTR_MIN_STACK_SIZE
	.align		4
.L_12:
        /*0018*/ 	.byte	0x04, 0x12
        /*001a*/ 	.short	(.L_14 - .L_13)
	.align		4
.L_13:
        /*001c*/ 	.word	index@(_Z14monte_carlo_piPiij)
        /*0020*/ 	.word	0x00000030
.L_14:


//--------------------- .nv.compat                --------------------------
	.section	.nv.compat,"",@"SHT_CUDA_COMPAT_INFO"
	.align	4
        /*0000*/ 	.byte	0x02, 0x09, 0x00, 0x00, 0x02, 0x02, 0x01, 0x00, 0x02, 0x05, 0x05, 0x00, 0x03, 0x07, 0x01, 0x01
        /*0010*/ 	.byte	0x02, 0x03, 0x00, 0x00, 0x02, 0x06, 0x01, 0x00, 0x04, 0x0b, 0x08, 0x00, 0x01, 0x00, 0x00, 0x00
        /*0020*/ 	.byte	0x00, 0x00, 0x00, 0x00


//--------------------- .nv.info._Z14monte_carlo_piPiij --------------------------
	.section	.nv.info._Z14monte_carlo_piPiij,"",@"SHT_CUDA_INFO"
	.sectionflags	@""
	.align	4


	//----- nvinfo : EIATTR_CUDA_API_VERSION
	.align		4
        /*0000*/ 	.byte	0x04, 0x37
        /*0002*/ 	.short	(.L_16 - .L_15)
.L_15:
        /*0004*/ 	.word	0x00000082


	//----- nvinfo : EIATTR_KPARAM_INFO
	.align		4
.L_16:
        /*0008*/ 	.byte	0x04, 0x17
        /*000a*/ 	.short	(.L_18 - .L_17)
.L_17:
        /*000c*/ 	.word	0x00000000
        /*0010*/ 	.short	0x0002
        /*0012*/ 	.short	0x000c
        /*0014*/ 	.byte	0x00, 0xf0, 0x11, 0x00


	//----- nvinfo : EIATTR_KPARAM_INFO
	.align		4
.L_18:
        /*0018*/ 	.byte	0x04, 0x17
        /*001a*/ 	.short	(.L_20 - .L_19)
.L_19:
        /*001c*/ 	.word	0x00000000
        /*0020*/ 	.short	0x0001
        /*0022*/ 	.short	0x0008
        /*0024*/ 	.byte	0x00, 0xf0, 0x11, 0x00


	//----- nvinfo : EIATTR_KPARAM_INFO
	.align		4
.L_20:
        /*0028*/ 	.byte	0x04, 0x17
        /*002a*/ 	.short	(.L_22 - .L_21)
.L_21:
        /*002c*/ 	.word	0x00000000
        /*0030*/ 	.short	0x0000
        /*0032*/ 	.short	0x0000
        /*0034*/ 	.byte	0x00, 0xf5, 0x21, 0x00


	//----- nvinfo : EIATTR_SPARSE_MMA_MASK
	.align		4
.L_22:
        /*0038*/ 	.byte	0x03, 0x50
        /*003a*/ 	.short	0x0000


	//----- nvinfo : EIATTR_MAXREG_COUNT
	.align		4
        /*003c*/ 	.byte	0x03, 0x1b
        /*003e*/ 	.short	0x00ff


	//----- nvinfo : EIATTR_MERCURY_ISA_VERSION
	.align		4
        /*0040*/ 	.byte	0x03, 0x5f
        /*0042*/ 	.short	0x0101


	//----- nvinfo : EIATTR_INT_WARP_WIDE_INSTR_OFFSETS
	.align		4
        /*0044*/ 	.byte	0x04, 0x31
        /*0046*/ 	.short	(.L_24 - .L_23)


	//   ....[0]....
.L_23:
        /*0048*/ 	.word	0x00002870


	//----- nvinfo : EIATTR_VRC_CTA_INIT_COUNT
	.align		4
.L_24:
        /*004c*/ 	.byte	0x02, 0x4a
	.zero		1
	.zero		1


	//----- nvinfo : EIATTR_EXIT_INSTR_OFFSETS
	.align		4
        /*0050*/ 	.byte	0x04, 0x1c
        /*0052*/ 	.short	(.L_26 - .L_25)


	//   ....[0]....
.L_25:
        /*0054*/ 	.word	0x00000080


	//   ....[1]....
        /*0058*/ 	.word	0x00002840


	//   ....[2]....
        /*005c*/ 	.word	0x000028c0


	//----- nvinfo : EIATTR_CRS_STACK_SIZE
	.align		4
.L_26:
        /*0060*/ 	.byte	0x04, 0x1e
        /*0062*/ 	.short	(.L_28 - .L_27)
.L_27:
        /*0064*/ 	.word	0x00000000


	//----- nvinfo : EIATTR_CBANK_PARAM_SIZE
	.align		4
.L_28:
        /*0068*/ 	.byte	0x03, 0x19
        /*006a*/ 	.short	0x0010


	//----- nvinfo : EIATTR_PARAM_CBANK
	.align		4
        /*006c*/ 	.byte	0x04, 0x0a
        /*006e*/ 	.short	(.L_30 - .L_29)
	.align		4
.L_29:
        /*0070*/ 	.word	index@(.nv.constant0._Z14monte_carlo_piPiij)
        /*0074*/ 	.short	0x0380
        /*0076*/ 	.short	0x0010


	//----- nvinfo : EIATTR_SW_WAR
	.align		4
.L_30:
        /*0078*/ 	.byte	0x04, 0x36
        /*007a*/ 	.short	(.L_32 - .L_31)
.L_31:
        /*007c*/ 	.word	0x00000008
.L_32:


//--------------------- .nv.callgraph             --------------------------
	.section	.nv.callgraph,"",@"SHT_CUDA_CALLGRAPH"
	.align	4
	.sectionentsize	8
	.align		4
        /*0000*/ 	.word	0x00000000
	.align		4
        /*0004*/ 	.word	0xffffffff
	.align		4
        /*0008*/ 	.word	0x00000000
	.align		4
        /*000c*/ 	.word	0xfffffffe
	.align		4
        /*0010*/ 	.word	0x00000000
	.align		4
        /*0014*/ 	.word	0xfffffffd
	.align		4
        /*0018*/ 	.word	0x00000000
	.align		4
        /*001c*/ 	.word	0xfffffffc


//--------------------- .nv.constant4             --------------------------
	.section	.nv.constant4,"a",@progbits
	.align	8
	.align		8
.nv.constant4:
        /*0000*/ 	.dword	precalc_xorwow_matrix
	.align		8
        /*0008*/ 	.dword	precalc_xorwow_offset_matrix
	.align		8
        /*0010*/ 	.dword	mrg32k3aM1
	.align		8
        /*0018*/ 	.dword	mrg32k3aM2
	.align		8
        /*0020*/ 	.dword	mrg32k3aM1SubSeq
	.align		8
        /*0028*/ 	.dword	mrg32k3aM2SubSeq
	.align		8
        /*0030*/ 	.dword	mrg32k3aM1Seq
	.align		8
        /*0038*/ 	.dword	mrg32k3aM2Seq


//--------------------- .nv.constant3             --------------------------
	.section	.nv.constant3,"a",@progbits
	.align	8
.nv.constant3:
	.type		__cr_lgamma_table,@object
	.size		__cr_lgamma_table,(.L_8 - __cr_lgamma_table)
__cr_lgamma_table:
        /*0000*/ 	.byte	0x00, 0x00, 0x00, 0x00, 0x00, 0x00, 0x00, 0x00, 0x00, 0x00, 0x00, 0x00, 0x00, 0x00, 0x00, 0x00
        /*0010*/ 	.byte	0xef, 0x39, 0xfa, 0xfe, 0x42, 0x2e, 0xe6, 0x3f, 0x02, 0x20, 0x2a, 0xfa, 0x0b, 0xab, 0xfc, 0x3f
        /*0020*/ 	.byte	0xf9, 0x2c, 0x92, 0x7c, 0xa7, 0x6c, 0x09, 0x40, 0xc9, 0x79, 0x44, 0x3c, 0x64, 0x26, 0x13, 0x40
        /*0030*/ 	.byte	0xca, 0x01, 0xcf, 0x3a, 0x27, 0x51, 0x1a, 0x40, 0x30, 0xcc, 0x2d, 0xf3, 0xe1, 0x0c, 0x21, 0x40
        /*0040*/ 	.byte	0x0d, 0xb7, 0xfc, 0x82, 0x8e, 0x35, 0x25, 0x40
.L_8:


//--------------------- .text._Z14monte_carlo_piPiij --------------------------
	.section	.text._Z14monte_carlo_piPiij,"ax",@progbits
	.align	128
        .global         _Z14monte_carlo_piPiij
        .type           _Z14monte_carlo_piPiij,@function
        .size           _Z14monte_carlo_piPiij,(.L_x_12 - _Z14monte_carlo_piPiij)
        .other          _Z14monte_carlo_piPiij,@"STO_CUDA_ENTRY STV_DEFAULT"
_Z14monte_carlo_piPiij:
.text._Z14monte_carlo_piPiij:
[----:B------:R-:W0:Y:S01]  /*0000*/  LDC R1, c[0x0][0x37c] ;  /* 0x0000df00ff017b82 */ /* 0x000e220000000800 */
[----:B------:R-:W1:Y:S07]  /*0010*/  S2R R3, SR_TID.X ;  /* 0x0000000000037919 */ /* 0x000e6e0000002100 */
[----:B------:R-:W1:Y:S01]  /*0020*/  S2UR UR4, SR_CTAID.X ;  /* 0x00000000000479c3 */ /* 0x000e620000002500 */
[----:B------:R-:W2:Y:S01]  /*0030*/  LDCU UR5, c[0x0][0x388] ;  /* 0x00007100ff0577ac */ /* 0x000ea20008000800 */
[----:B0-----:R-:W-:-:S06]  /*0040*/  VIADD R1, R1, 0xffffffd0 ;  /* 0xffffffd001017836 */ /* 0x001fcc0000000000 */
[----:B------:R-:W1:Y:S02]  /*0050*/  LDC R10, c[0x0][0x360] ;  /* 0x0000d800ff0a7b82 */ /* 0x000e640000000800 */
[----:B-1----:R-:W-:-:S05]  /*0060*/  IMAD R10, R10, UR4, R3 ;  /* 0x000000040a0a7c24 */ /* 0x002fca000f8e0203 */
[----:B--2---:R-:W-:-:S13]  /*0070*/  ISETP.GE.AND P0, PT, R10, UR5, PT ;  /* 0x000000050a007c0c */ /* 0x004fda000bf06270 */
[----:B------:R-:W-:Y:S05]  /*0080*/  @P0 EXIT ;  /* 0x000000000000094d */ /* 0x000fea0003800000 */
[----:B------:R-:W0:Y:S01]  /*0090*/  LDC R0, c[0x0][0x38c] ;  /* 0x0000e300ff007b82 */ /* 0x000e220000000800 */
[----:B------:R-:W-:Y:S01]  /*00a0*/  IMAD.MOV.U32 R5, RZ, RZ, -0x75bd8fc ;  /* 0xf8a42704ff057424 */ /* 0x000fe200078e00ff */
[----:B------:R-:W-:Y:S01]  /*00b0*/  ISETP.NE.AND P0, PT, R10, RZ, PT ;  /* 0x000000ff0a00720c */ /* 0x000fe20003f05270 */
[----:B------:R-:W-:Y:S01]  /*00c0*/  IMAD.MOV.U32 R6, RZ, RZ, -0x23270784 ;  /* 0xdcd8f87cff067424 */ /* 0x000fe200078e00ff */
[----:B------:R-:W1:Y:S01]  /*00d0*/  LDCU.64 UR6, c[0x0][0x358] ;  /* 0x00006b00ff0677ac */ /* 0x000e620008000a00 */
[----:B------:R-:W-:Y:S01]  /*00e0*/  BSSY.RECONVERGENT B0, `(.L_x_0) ;  /* 0x000025c000007945 */ /* 0x000fe20003800200 */
[----:B0-----:R-:W-:-:S05]  /*00f0*/  LOP3.LUT R0, R0, 0xaad26b49, RZ, 0x3c, !PT ;  /* 0xaad26b4900007812 */ /* 0x001fca00078e3cff */
[----:B------:R-:W-:-:S04]  /*0100*/  IMAD R0, R0, 0x4182bed5, RZ ;  /* 0x4182bed500007824 */ /* 0x000fc800078e02ff */
[C---:B------:R-:W-:Y:S01]  /*0110*/  VIADD R7, R0.reuse, 0x583f19 ;  /* 0x00583f1900077836 */ /* 0x040fe20000000000 */
[C---:B------:R-:W-:Y:S01]  /*0120*/  LOP3.LUT R4, R0.reuse, 0x159a55e5, RZ, 0x3c, !PT ;  /* 0x159a55e500047812 */ /* 0x040fe200078e3cff */
[C---:B------:R-:W-:Y:S02]  /*0130*/  VIADD R2, R0.reuse, 0xd9f6dc18 ;  /* 0xd9f6dc1800027836 */ /* 0x040fe40000000000 */
[----:B------:R-:W-:Y:S01]  /*0140*/  VIADD R3, R0, 0x75bcd15 ;  /* 0x075bcd1500037836 */ /* 0x000fe20000000000 */
[----:B------:R0:W-:Y:S04]  /*0150*/  STL.64 [R1+0x10], R6 ;  /* 0x0000100601007387 */ /* 0x0001e80000100a00 */
[----:B------:R0:W-:Y:S04]  /*0160*/  STL.64 [R1], R2 ;  /* 0x0000000201007387 */ /* 0x0001e80000100a00 */
[----:B------:R0:W-:Y:S01]  /*0170*/  STL.64 [R1+0x8], R4 ;  /* 0x0000080401007387 */ /* 0x0001e20000100a00 */
[----:B-1----:R-:W-:Y:S05]  /*0180*/  @!P0 BRA `(.L_x_1) ;  /* 0x0000002400448947 */ /* 0x002fea0003800000 */
[----:B------:R-:W-:Y:S01]  /*0190*/  SHF.R.S32.HI R11, RZ, 0x1f, R10 ;  /* 0x0000001fff0b7819 */ /* 0x000fe2000001140a */
[----:B0-----:R-:W-:-:S07]  /*01a0*/  IMAD.MOV.U32 R2, RZ, RZ, RZ ;  /* 0x000000ffff027224 */ /* 0x001fce00078e00ff */
.L_x_10:
[----:B------:R-:W-:Y:S01]  /*01b0*/  LOP3.LUT R0, R10, 0x3, RZ, 0xc0, !PT ;  /* 0x000000030a007812 */ /* 0x000fe200078ec0ff */
[----:B------:R-:W-:Y:S03]  /*01c0*/  BSSY.RECONVERGENT B1, `(.L_x_2) ;  /* 0x0000247000017945 */ /* 0x000fe60003800200 */
[----:B------:R-:W-:-:S04]  /*01d0*/  ISETP.NE.U32.AND P0, PT, R0, RZ, PT ;  /* 0x000000ff0000720c */ /* 0x000fc80003f05070 */
[----:B------:R-:W-:-:S13]  /*01e0*/  ISETP.NE.AND.EX P0, PT, RZ, RZ, PT, P0 ;  /* 0x000000ffff00720c */ /* 0x000fda0003f05300 */
[----:B0-----:R-:W-:Y:S05]  /*01f0*/  @!P0 BRA `(.L_x_3) ;  /* 0x00000024000c8947 */ /* 0x001fea0003800000 */
[----:B------:R-:W0:Y:S01]  /*0200*/  LDC.64 R8, c[0x4][RZ] ;  /* 0x01000000ff087b82 */ /* 0x000e220000000a00 */
[----:B------:R-:W-:Y:S01]  /*0210*/  IMAD.MOV.U32 R0, RZ, RZ, RZ ;  /* 0x000000ffff007224 */ /* 0x000fe200078e00ff */
[----:B------:R-:W-:Y:S02]  /*0220*/  CS2R R6, SRZ ;  /* 0x0000000000067805 */ /* 0x000fe4000001ff00 */
[----:B------:R-:W-:Y:S01]  /*0230*/  CS2R R4, SRZ ;  /* 0x0000000000047805 */ /* 0x000fe2000001ff00 */
[----:B------:R-:W-:Y:S02]  /*0240*/  IMAD.MOV.U32 R3, RZ, RZ, RZ ;  /* 0x000000ffff037224 */ /* 0x000fe400078e00ff */
[----:B0-----:R-:W-:-:S07]  /*0250*/  IMAD.WIDE.U32 R8, R2, 0xc80, R8 ;  /* 0x00000c8002087825 */ /* 0x001fce00078e0008 */
.L_x_5:
[----:B------:R-:W-:-:S06]  /*0260*/  IMAD R14, R0, 0x4, R1 ;  /* 0x00000004000e7824 */ /* 0x000fcc00078e0201 */
[----:B------:R-:W5:Y:S01]  /*0270*/  LDL R14, [R14+0x4] ;  /* 0x000004000e0e7983 */ /* 0x000f620000100800 */
[----:B------:R-:W-:Y:S01]  /*0280*/  IMAD.SHL.U32 R15, R0, 0x20, RZ ;  /* 0x00000020000f7824 */ /* 0x000fe200078e00ff */
[----:B------:R-:W-:-:S06]  /*0290*/  UMOV UR4, URZ ;  /* 0x000000ff00047c82 */ /* 0x000fcc0008000000 */
.L_x_4:
[----:B-----5:R-:W-:Y:S01]  /*02a0*/  SHF.R.U32.HI R22, RZ, UR4, R14 ;  /* 0x00000004ff167c19 */ /* 0x020fe2000801160e */
[----:B------:R-:W-:-:S03]  /*02b0*/  VIADD R12, R15, UR4 ;  /* 0x000000040f0c7c36 */ /* 0x000fc60008000000 */
[----:B------:R-:W-:-:S04]  /*02c0*/  LOP3.LUT R13, R22, 0x1, RZ, 0xc0, !PT ;  /* 0x00000001160d7812 */ /* 0x000fc800078ec0ff */
[----:B------:R-:W-:Y:S01]  /*02d0*/  ISETP.NE.U32.AND P0, PT, R13, 0x1, PT ;  /* 0x000000010d00780c */ /* 0x000fe20003f05070 */
[----:B------:R-:W-:-:S03]  /*02e0*/  IMAD R13, R12, 0x5, RZ ;  /* 0x000000050c0d7824 */ /* 0x000fc600078e02ff */
[----:B------:R-:W-:Y:S01]  /*02f0*/  R2P PR, R22, 0x7e ;  /* 0x0000007e16007804 */ /* 0x000fe20000000000 */
[----:B------:R-:W-:-:S08]  /*0300*/  IMAD.WIDE.U32 R12, R13, 0x4, R8 ;  /* 0x000000040d0c7825 */ /* 0x000fd000078e0008 */
[----:B------:R-:W2:Y:S04]  /*0310*/  @!P0 LDG.E R16, desc[UR6][R12.64+0x10] ;  /* 0x000010060c108981 */ /* 0x000ea8000c1e1900 */
[----:B------:R-:W3:Y:S04]  /*0320*/  @P1 LDG.E R18, desc[UR6][R12.64+0x24] ;  /* 0x000024060c121981 */ /* 0x000ee8000c1e1900 */
[----:B------:R-:W4:Y:S04]  /*0330*/  @P2 LDG.E R20, desc[UR6][R12.64+0x38] ;  /* 0x000038060c142981 */ /* 0x000f28000c1e1900 */
[----:B------:R-:W4:Y:S04]  /*0340*/  @P3 LDG.E R24, desc[UR6][R12.64+0x4c] ;  /* 0x00004c060c183981 */ /* 0x000f28000c1e1900 */
[----:B------:R-:W4:Y:S04]  /*0350*/  @P4 LDG.E R26, desc[UR6][R12.64+0x60] ;  /* 0x000060060c1a4981 */ /* 0x000f28000c1e1900 */
[----:B------:R-:W4:Y:S04]  /*0360*/  @!P0 LDG.E R17, desc[UR6][R12.64+0x4] ;  /* 0x000004060c118981 */ /* 0x000f28000c1e1900 */
[----:B------:R-:W4:Y:S04]  /*0370*/  @!P0 LDG.E R19, desc[UR6][R12.64+0xc] ;  /* 0x00000c060c138981 */ /* 0x000f28000c1e1900 */
[----:B------:R-:W4:Y:S04]  /*0380*/  @P1 LDG.E R21, desc[UR6][R12.64+0x18] ;  /* 0x000018060c151981 */ /* 0x000f28000c1e1900 */
[----:B------:R-:W4:Y:S04]  /*0390*/  @P3 LDG.E R23, desc[UR6][R12.64+0x40] ;  /* 0x000040060c173981 */ /* 0x000f28000c1e1900 */
[----:B------:R-:W4:Y:S04]  /*03a0*/  @P5 LDG.E R25, desc[UR6][R12.64+0x70] ;  /* 0x000070060c195981 */ /* 0x000f28000c1e1900 */
[----:B------:R-:W4:Y:S01]  /*03b0*/  @P6 LDG.E R28, desc[UR6][R12.64+0x88] ;  /* 0x000088060c1c6981 */ /* 0x000f22000c1e1900 */
[----:B--2---:R-:W-:-:S03]  /*03c0*/  @!P0 LOP3.LUT R7, R7, R16, RZ, 0x3c, !PT ;  /* 0x0000001007078212 */ /* 0x004fc600078e3cff */
[----:B------:R-:W2:Y:S01]  /*03d0*/  @!P0 LDG.E R16, desc[UR6][R12.64] ;  /* 0x000000060c108981 */ /* 0x000ea2000c1e1900 */
[----:B---3--:R-:W-:-:S03]  /*03e0*/  @P1 LOP3.LUT R7, R7, R18, RZ, 0x3c, !PT ;  /* 0x0000001207071212 */ /* 0x008fc600078e3cff */
[----:B------:R-:W3:Y:S01]  /*03f0*/  @!P0 LDG.E R18, desc[UR6][R12.64+0x8] ;  /* 0x000008060c128981 */ /* 0x000ee2000c1e1900 */
[----:B----4-:R-:W-:-:S03]  /*0400*/  @P2 LOP3.LUT R7, R7, R20, RZ, 0x3c, !PT ;  /* 0x0000001407072212 */ /* 0x010fc600078e3cff */
[----:B------:R-:W4:Y:S01]  /*0410*/  @P1 LDG.E R20, desc[UR6][R12.64+0x14] ;  /* 0x000014060c141981 */ /* 0x000f22000c1e1900 */
[----:B------:R-:W-:-:S03]  /*0420*/  @P3 LOP3.LUT R7, R7, R24, RZ, 0x3c, !PT ;  /* 0x0000001807073212 */ /* 0x000fc600078e3cff */
[----:B------:R-:W4:Y:S01]  /*0430*/  @P5 LDG.E R24, desc[UR6][R12.64+0x74] ;  /* 0x000074060c185981 */ /* 0x000f22000c1e1900 */
[----:B------:R-:W-:-:S03]  /*0440*/  @P4 LOP3.LUT R7, R7, R26, RZ, 0x3c, !PT ;  /* 0x0000001a07074212 */ /* 0x000fc600078e3cff */
[----:B------:R-:W4:Y:S01]  /*0450*/  @P3 LDG.E R26, desc[UR6][R12.64+0x44] ;  /* 0x000044060c1a3981 */ /* 0x000f22000c1e1900 */
[----:B------:R-:W-:-:S03]  /*0460*/  @!P0 LOP3.LUT R4, R4, R17, RZ, 0x3c, !PT ;  /* 0x0000001104048212 */ /* 0x000fc600078e3cff */
[----:B------:R-:W4:Y:S01]  /*0470*/  @P1 LDG.E R17, desc[UR6][R12.64+0x20] ;  /* 0x000020060c111981 */ /* 0x000f22000c1e1900 */
[----:B------:R-:W-:-:S03]  /*0480*/  @!P0 LOP3.LUT R6, R6, R19, RZ, 0x3c, !PT ;  /* 0x0000001306068212 */ /* 0x000fc600078e3cff */
[----:B------:R-:W4:Y:S01]  /*0490*/  @P2 LDG.E R19, desc[UR6][R12.64+0x2c] ;  /* 0x00002c060c132981 */ /* 0x000f22000c1e1900 */
[----:B------:R-:W-:-:S03]  /*04a0*/  @P1 LOP3.LUT R4, R4, R21, RZ, 0x3c, !PT ;  /* 0x0000001504041212 */ /* 0x000fc600078e3cff */
[----:B------:R-:W4:Y:S01]  /*04b0*/  @P2 LDG.E R21, desc[UR6][R12.64+0x34] ;  /* 0x000034060c152981 */ /* 0x000f22000c1e1900 */
[----:B--2---:R-:W-:-:S03]  /*04c0*/  @!P0 LOP3.LUT R3, R3, R16, RZ, 0x3c, !PT ;  /* 0x0000001003038212 */ /* 0x004fc600078e3cff */
[----:B------:R-:W2:Y:S01]  /*04d0*/  @P1 LDG.E R16, desc[UR6][R12.64+0x1c] ;  /* 0x00001c060c101981 */ /* 0x000ea2000c1e1900 */
[----:B---3--:R-:W-:-:S03]  /*04e0*/  @!P0 LOP3.LUT R5, R5, R18, RZ, 0x3c, !PT ;  /* 0x0000001205058212 */ /* 0x008fc600078e3cff */
[----:B------:R-:W3:Y:S01]  /*04f0*/  @P2 LDG.E R18, desc[UR6][R12.64+0x28] ;  /* 0x000028060c122981 */ /* 0x000ee2000c1e1900 */
[----:B----4-:R-:W-:-:S03]  /*0500*/  @P1 LOP3.LUT R3, R3, R20, RZ, 0x3c, !PT ;  /* 0x0000001403031212 */ /* 0x010fc600078e3cff */
[----:B------:R-:W4:Y:S01]  /*0510*/  @P2 LDG.E R20, desc[UR6][R12.64+0x30] ;  /* 0x000030060c142981 */ /* 0x000f22000c1e1900 */
[----:B------:R-:W-:-:S03]  /*0520*/  @P5 LOP3.LUT R7, R7, R24, RZ, 0x3c, !PT ;  /* 0x0000001807075212 */ /* 0x000fc600078e3cff */
[----:B------:R-:W4:Y:S01]  /*0530*/  @P3 LDG.E R24, desc[UR6][R12.64+0x3c] ;  /* 0x00003c060c183981 */ /* 0x000f22000c1e1900 */
[----:B------:R-:W-:-:S03]  /*0540*/  @P1 LOP3.LUT R6, R6, R17, RZ, 0x3c, !PT ;  /* 0x0000001106061212 */ /* 0x000fc600078e3cff */
[----:B------:R-:W4:Y:S01]  /*0550*/  @P3 LDG.E R17, desc[UR6][R12.64+0x48] ;  /* 0x000048060c113981 */ /* 0x000f22000c1e1900 */
[----:B------:R-:W-:-:S03]  /*0560*/  @P2 LOP3.LUT R4, R4, R19, RZ, 0x3c, !PT ;  /* 0x0000001304042212 */ /* 0x000fc600078e3cff */
[----:B------:R-:W4:Y:S01]  /*0570*/  @P4 LDG.E R19, desc[UR6][R12.64+0x54] ;  /* 0x000054060c134981 */ /* 0x000f22000c1e1900 */
[----:B------:R-:W-:Y:S02]  /*0580*/  @P2 LOP3.LUT R6, R6, R21, RZ, 0x3c, !PT ;  /* 0x0000001506062212 */ /* 0x000fe400078e3cff */
[----:B------:R-:W-:Y:S01]  /*0590*/  @P3 LOP3.LUT R4, R4, R23, RZ, 0x3c, !PT ;  /* 0x0000001704043212 */ /* 0x000fe200078e3cff */
[----:B------:R-:W4:Y:S04]  /*05a0*/  @P4 LDG.E R21, desc[UR6][R12.64+0x5c] ;  /* 0x00005c060c154981 */ /* 0x000f28000c1e1900 */
[----:B------:R-:W4:Y:S01]  /*05b0*/  @P5 LDG.E R23, desc[UR6][R12.64+0x68] ;  /* 0x000068060c175981 */ /* 0x000f22000c1e1900 */
[----:B--2---:R-:W-:-:S03]  /*05c0*/  @P1 LOP3.LUT R5, R5, R16, RZ, 0x3c, !PT ;  /* 0x0000001005051212 */ /* 0x004fc600078e3cff */
[----:B------:R-:W2:Y:S01]  /*05d0*/  @P4 LDG.E R16, desc[UR6][R12.64+0x50] ;  /* 0x000050060c104981 */ /* 0x000ea2000c1e1900 */
[----:B---3--:R-:W-:-:S03]  /*05e0*/  @P2 LOP3.LUT R3, R3, R18, RZ, 0x3c, !PT ;  /* 0x0000001203032212 */ /* 0x008fc600078e3cff */
[----:B------:R-:W3:Y:S01]  /*05f0*/  @P4 LDG.E R18, desc[UR6][R12.64+0x58] ;  /* 0x000058060c124981 */ /* 0x000ee2000c1e1900 */
[----:B----4-:R-:W-:-:S03]  /*0600*/  @P2 LOP3.LUT R5, R5, R20, RZ, 0x3c, !PT ;  /* 0x0000001405052212 */ /* 0x010fc600078e3cff */
[----:B------:R-:W4:Y:S01]  /*0610*/  @P5 LDG.E R20, desc[UR6][R12.64+0x64] ;  /* 0x000064060c145981 */ /* 0x000f22000c1e1900 */
[----:B------:R-:W-:-:S03]  /*0620*/  @P3 LOP3.LUT R3, R3, R24, RZ, 0x3c, !PT ;  /* 0x0000001803033212 */ /* 0x000fc600078e3cff */
[----:B------:R-:W4:Y:S01]  /*0630*/  @P5 LDG.E R24, desc[UR6][R12.64+0x6c] ;  /* 0x00006c060c185981 */ /* 0x000f22000c1e1900 */
[----:B------:R-:W-:Y:S02]  /*0640*/  LOP3.LUT P0, RZ, R22, 0x80, RZ, 0xc0, !PT ;  /* 0x0000008016ff7812 */ /* 0x000fe4000780c0ff */
[----:B------:R-:W-:Y:S02]  /*0650*/  @P3 LOP3.LUT R5, R5, R26, RZ, 0x3c, !PT ;  /* 0x0000001a05053212 */ /* 0x000fe400078e3cff */
[----:B------:R-:W-:Y:S02]  /*0660*/  @P3 LOP3.LUT R6, R6, R17, RZ, 0x3c, !PT ;  /* 0x0000001106063212 */ /* 0x000fe400078e3cff */
[----:B------:R-:W4:Y:S01]  /*0670*/  @P6 LDG.E R17, desc[UR6][R12.64+0x7c] ;  /* 0x00007c060c116981 */ /* 0x000f22000c1e1900 */
[----:B------:R-:W-:-:S03]  /*0680*/  @P4 LOP3.LUT R4, R4, R19, RZ, 0x3c, !PT ;  /* 0x0000001304044212 */ /* 0x000fc600078e3cff */
[----:B------:R-:W4:Y:S01]  /*0690*/  @P6 LDG.E R19, desc[UR6][R12.64+0x84] ;  /* 0x000084060c136981 */ /* 0x000f22000c1e1900 */
[----:B------:R-:W-:-:S03]  /*06a0*/  @P4 LOP3.LUT R6, R6, R21, RZ, 0x3c, !PT ;  /* 0x0000001506064212 */ /* 0x000fc600078e3cff */
[----:B------:R-:W4:Y:S01]  /*06b0*/  @P0 LDG.E R26, desc[UR6][R12.64+0x9c] ;  /* 0x00009c060c1a0981 */ /* 0x000f22000c1e1900 */
[----:B------:R-:W-:-:S03]  /*06c0*/  @P5 LOP3.LUT R4, R4, R23, RZ, 0x3c, !PT ;  /* 0x0000001704045212 */ /* 0x000fc600078e3cff */
        /* <DEDUP_REMOVED lines=10> */
[----:B------:R-:W-:Y:S02]  /*0770*/  @P5 LOP3.LUT R6, R6, R25, RZ, 0x3c, !PT ;  /* 0x0000001906065212 */ /* 0x000fe400078e3cff */
[----:B------:R-:W-:Y:S02]  /*0780*/  @P6 LOP3.LUT R7, R7, R28, RZ, 0x3c, !PT ;  /* 0x0000001c07076212 */ /* 0x000fe400078e3cff */
[----:B------:R-:W-:Y:S02]  /*0790*/  @P6 LOP3.LUT R4, R4, R17, RZ, 0x3c, !PT ;  /* 0x0000001104046212 */ /* 0x000fe400078e3cff */
[----:B------:R-:W-:Y:S02]  /*07a0*/  @P6 LOP3.LUT R6, R6, R19, RZ, 0x3c, !PT ;  /* 0x0000001306066212 */ /* 0x000fe400078e3cff */
[----:B------:R-:W-:Y:S02]  /*07b0*/  @P0 LOP3.LUT R7, R7, R26, RZ, 0x3c, !PT ;  /* 0x0000001a07070212 */ /* 0x000fe400078e3cff */
[----:B------:R-:W-:-:S02]  /*07c0*/  @P0 LOP3.LUT R4, R4, R21, RZ, 0x3c, !PT ;  /* 0x0000001504040212 */ /* 0x000fc400078e3cff */
[----:B------:R-:W-:Y:S02]  /*07d0*/  @P0 LOP3.LUT R6, R6, R23, RZ, 0x3c, !PT ;  /* 0x0000001706060212 */ /* 0x000fe400078e3cff */
[----:B--2---:R-:W-:Y:S02]  /*07e0*/  @P6 LOP3.LUT R3, R3, R16, RZ, 0x3c, !PT ;  /* 0x0000001003036212 */ /* 0x004fe400078e3cff */
[----:B---3--:R-:W-:Y:S02]  /*07f0*/  @P6 LOP3.LUT R5, R5, R18, RZ, 0x3c, !PT ;  /* 0x0000001205056212 */ /* 0x008fe400078e3cff */
[----:B----4-:R-:W-:Y:S02]  /*0800*/  @P0 LOP3.LUT R3, R3, R20, RZ, 0x3c, !PT ;  /* 0x0000001403030212 */ /* 0x010fe400078e3cff */
[----:B------:R-:W-:Y:S02]  /*0810*/  @P0 LOP3.LUT R5, R5, R24, RZ, 0x3c, !PT ;  /* 0x0000001805050212 */ /* 0x000fe400078e3cff */
[----:B------:R-:W-:-:S13]  /*0820*/  R2P PR, R22.B1, 0x7f ;  /* 0x0000007f16007804 */ /* 0x000fda0000001000 */
[----:B------:R-:W2:Y:S04]  /*0830*/  @P0 LDG.E R18, desc[UR6][R12.64+0xa0] ;  /* 0x0000a0060c120981 */ /* 0x000ea8000c1e1900 */
[----:B------:R-:W3:Y:S04]  /*0840*/  @P0 LDG.E R19, desc[UR6][R12.64+0xa4] ;  /* 0x0000a4060c130981 */ /* 0x000ee8000c1e1900 */
[----:B------:R-:W4:Y:S04]  /*0850*/  @P0 LDG.E R20, desc[UR6][R12.64+0xa8] ;  /* 0x0000a8060c140981 */ /* 0x000f28000c1e1900 */
[----:B------:R-:W4:Y:S04]  /*0860*/  @P0 LDG.E R21, desc[UR6][R12.64+0xac] ;  /* 0x0000ac060c150981 */ /* 0x000f28000c1e1900 */
[----:B------:R-:W4:Y:S04]  /*0870*/  @P0 LDG.E R24, desc[UR6][R12.64+0xb0] ;  /* 0x0000b0060c180981 */ /* 0x000f28000c1e1900 */
[----:B------:R-:W4:Y:S04]  /*0880*/  @P1 LDG.E R16, desc[UR6][R12.64+0xbc] ;  /* 0x0000bc060c101981 */ /* 0x000f28000c1e1900 */
[----:B------:R-:W4:Y:S04]  /*0890*/  @P1 LDG.E R26, desc[UR6][R12.64+0xb4] ;  /* 0x0000b4060c1a1981 */ /* 0x000f28000c1e1900 */
        /* <DEDUP_REMOVED lines=11> */
[----:B------:R-:W-:Y:S01]  /*0950*/  LOP3.LUT P0, RZ, R22, 0x8000, RZ, 0xc0, !PT ;  /* 0x0000800016ff7812 */ /* 0x000fe2000780c0ff */
[----:B------:R-:W4:Y:S01]  /*0960*/  @P2 LDG.E R24, desc[UR6][R12.64+0xd8] ;  /* 0x0000d8060c182981 */ /* 0x000f22000c1e1900 */
[----:B------:R-:W-:-:S03]  /*0970*/  @P1 LOP3.LUT R5, R5, R16, RZ, 0x3c, !PT ;  /* 0x0000001005051212 */ /* 0x000fc600078e3cff */
[----:B------:R-:W4:Y:S01]  /*0980*/  @P2 LDG.E R22, desc[UR6][R12.64+0xd0] ;  /* 0x0000d0060c162981 */ /* 0x000f22000c1e1900 */
[----:B------:R-:W-:-:S03]  /*0990*/  @P1 LOP3.LUT R3, R3, R26, RZ, 0x3c, !PT ;  /* 0x0000001a03031212 */ /* 0x000fc600078e3cff */
[----:B------:R-:W4:Y:S01]  /*09a0*/  @P3 LDG.E R16, desc[UR6][R12.64+0xe4] ;  /* 0x0000e4060c103981 */ /* 0x000f22000c1e1900 */
[----:B------:R-:W-:-:S03]  /*09b0*/  @P1 LOP3.LUT R4, R4, R23, RZ, 0x3c, !PT ;  /* 0x0000001704041212 */ /* 0x000fc600078e3cff */
[----:B------:R-:W4:Y:S01]  /*09c0*/  @P3 LDG.E R26, desc[UR6][R12.64+0xdc] ;  /* 0x0000dc060c1a3981 */ /* 0x000f22000c1e1900 */
[----:B------:R-:W-:-:S03]  /*09d0*/  @P1 LOP3.LUT R6, R6, R17, RZ, 0x3c, !PT ;  /* 0x0000001106061212 */ /* 0x000fc600078e3cff */
        /* <DEDUP_REMOVED lines=43> */
[----:B------:R-:W-:-:S04]  /*0c90*/  UIADD3 UR4, UPT, UPT, UR4, 0x10, URZ ;  /* 0x0000001004047890 */ /* 0x000fc8000fffe0ff */
[----:B------:R-:W-:Y:S01]  /*0ca0*/  UISETP.NE.AND UP0, UPT, UR4, 0x20, UPT ;  /* 0x000000200400788c */ /* 0x000fe2000bf05270 */
[----:B--2---:R-:W-:Y:S02]  /*0cb0*/  @P5 LOP3.LUT R7, R7, R18, RZ, 0x3c, !PT ;  /* 0x0000001207075212 */ /* 0x004fe400078e3cff */
[----:B---3--:R-:W-:Y:S02]  /*0cc0*/  @P6 LOP3.LUT R4, R4, R19, RZ, 0x3c, !PT ;  /* 0x0000001304046212 */ /* 0x008fe400078e3cff */
[----:B----4-:R-:W-:Y:S02]  /*0cd0*/  @P6 LOP3.LUT R3, R3, R20, RZ, 0x3c, !PT ;  /* 0x0000001403036212 */ /* 0x010fe400078e3cff */
[----:B------:R-:W-:Y:S02]  /*0ce0*/  @P6 LOP3.LUT R6, R6, R21, RZ, 0x3c, !PT ;  /* 0x0000001506066212 */ /* 0x000fe400078e3cff */
[----:B------:R-:W-:Y:S02]  /*0cf0*/  @P6 LOP3.LUT R5, R5, R22, RZ, 0x3c, !PT ;  /* 0x0000001605056212 */ /* 0x000fe400078e3cff */
[----:B------:R-:W-:-:S02]  /*0d00*/  @P6 LOP3.LUT R7, R7, R16, RZ, 0x3c, !PT ;  /* 0x0000001007076212 */ /* 0x000fc400078e3cff */
[----:B------:R-:W-:Y:S02]  /*0d10*/  @P0 LOP3.LUT R3, R3, R24, RZ, 0x3c, !PT ;  /* 0x0000001803030212 */ /* 0x000fe400078e3cff */
[----:B------:R-:W-:Y:S02]  /*0d20*/  @P0 LOP3.LUT R7, R7, R28, RZ, 0x3c, !PT ;  /* 0x0000001c07070212 */ /* 0x000fe400078e3cff */
[----:B------:R-:W-:Y:S02]  /*0d30*/  @P0 LOP3.LUT R5, R5, R26, RZ, 0x3c, !PT ;  /* 0x0000001a05050212 */ /* 0x000fe400078e3cff */
[----:B------:R-:W-:Y:S02]  /*0d40*/  @P0 LOP3.LUT R6, R6, R23, RZ, 0x3c, !PT ;  /* 0x0000001706060212 */ /* 0x000fe400078e3cff */
[----:B------:R-:W-:Y:S01]  /*0d50*/  @P0 LOP3.LUT R4, R4, R17, RZ, 0x3c, !PT ;  /* 0x0000001104040212 */ /* 0x000fe200078e3cff */
[----:B------:R-:W-:Y:S06]  /*0d60*/  BRA.U UP0, `(.L_x_4) ;  /* 0xfffffff5004c7547 */ /* 0x000fec000b83ffff */
[----:B------:R-:W-:-:S05]  /*0d70*/  VIADD R0, R0, 0x1 ;  /* 0x0000000100007836 */ /* 0x000fca0000000000 */
[----:B------:R-:W-:-:S13]  /*0d80*/  ISETP.NE.AND P0, PT, R0, 0x5, PT ;  /* 0x000000050000780c */ /* 0x000fda0003f05270 */
[----:B------:R-:W-:Y:S05]  /*0d90*/  @P0 BRA `(.L_x_5) ;  /* 0xfffffff400300947 */ /* 0x000fea000383ffff */
[----:B------:R-:W-:Y:S01]  /*0da0*/  LOP3.LUT R0, R10, 0x3, RZ, 0xc0, !PT ;  /* 0x000000030a007812 */ /* 0x000fe200078ec0ff */
[----:B------:R0:W-:Y:S03]  /*0db0*/  STL.64 [R1+0x8], R4 ;  /* 0x0000080401007387 */ /* 0x0001e60000100a00 */
[----:B------:R-:W-:Y:S01]  /*0dc0*/  ISETP.NE.U32.AND P0, PT, R0, 0x1, PT ;  /* 0x000000010000780c */ /* 0x000fe20003f05070 */
[----:B------:R0:W-:Y:S03]  /*0dd0*/  STL.64 [R1+0x10], R6 ;  /* 0x0000100601007387 */ /* 0x0001e60000100a00 */
[----:B------:R-:W-:Y:S01]  /*0de0*/  ISETP.NE.AND.EX P0, PT, RZ, RZ, PT, P0 ;  /* 0x000000ffff00720c */ /* 0x000fe20003f05300 */
[----:B------:R0:W-:-:S12]  /*0df0*/  STL [R1+0x4], R3 ;  /* 0x0000040301007387 */ /* 0x0001d80000100800 */
[----:B0-----:R-:W-:Y:S05]  /*0e00*/  @!P0 BRA `(.L_x_3) ;  /* 0x0000001800088947 */ /* 0x001fea0003800000 */
[----:B------:R-:W-:Y:S01]  /*0e10*/  UMOV UR4, URZ ;  /* 0x000000ff00047c82 */ /* 0x000fe20008000000 */
[----:B------:R-:W-:Y:S01]  /*0e20*/  UMOV UR5, URZ ;  /* 0x000000ff00057c82 */ /* 0x000fe20008000000 */
[----:B------:R-:W-:Y:S02]  /*0e30*/  IMAD.MOV.U32 R0, RZ, RZ, RZ ;  /* 0x000000ffff007224 */ /* 0x000fe400078e00ff */
[----:B------:R-:W-:Y:S02]  /*0e40*/  IMAD.MOV.U32 R6, RZ, RZ, RZ ;  /* 0x000000ffff067224 */ /* 0x000fe400078e00ff */
[----:B------:R-:W-:Y:S02]  /*0e50*/  IMAD.MOV.U32 R5, RZ, RZ, RZ ;  /* 0x000000ffff057224 */ /* 0x000fe400078e00ff */
[----:B------:R-:W-:Y:S02]  /*0e60*/  IMAD.MOV.U32 R3, RZ, RZ, RZ ;  /* 0x000000ffff037224 */ /* 0x000fe400078e00ff */
[----:B------:R-:W-:-:S02]  /*0e70*/  IMAD.U32 R7, RZ, RZ, UR4 ;  /* 0x00000004ff077e24 */ /* 0x000fc4000f8e00ff */
[----:B------:R-:W-:-:S07]  /*0e80*/  IMAD.U32 R4, RZ, RZ, UR5 ;  /* 0x00000005ff047e24 */ /* 0x000fce000f8e00ff */
.L_x_7:
[----:B------:R-:W-:-:S06]  /*0e90*/  IMAD R14, R0, 0x4, R1 ;  /* 0x00000004000e7824 */ /* 0x000fcc00078e0201 */
[----:B------:R-:W5:Y:S01]  /*0ea0*/  LDL R14, [R14+0x4] ;  /* 0x000004000e0e7983 */ /* 0x000f620000100800 */
[----:B------:R-:W-:Y:S01]  /*0eb0*/  IMAD.SHL.U32 R15, R0, 0x20, RZ ;  /* 0x00000020000f7824 */ /* 0x000fe200078e00ff */
[----:B------:R-:W-:-:S06]  /*0ec0*/  UMOV UR4, URZ ;  /* 0x000000ff00047c82 */ /* 0x000fcc0008000000 */
.L_x_6:
        /* <DEDUP_REMOVED lines=177> */
[----:B------:R0:W-:Y:S03]  /*19e0*/  STL [R1+0x4], R3 ;  /* 0x0000040301007387 */ /* 0x0001e60000100800 */
[----:B------:R-:W-:Y:S01]  /*19f0*/  ISETP.NE.U32.AND P0, PT, R0, 0x3, PT ;  /* 0x000000030000780c */ /* 0x000fe20003f05070 */
[----:B------:R0:W-:Y:S03]  /*1a00*/  STL.64 [R1+0x8], R4 ;  /* 0x0000080401007387 */ /* 0x0001e60000100a00 */
[----:B------:R-:W-:Y:S01]  /*1a10*/  ISETP.NE.AND.EX P0, PT, RZ, RZ, PT, P0 ;  /* 0x000000ffff00720c */ /* 0x000fe20003f05300 */
[----:B------:R0:W-:-:S12]  /*1a20*/  STL.64 [R1+0x10], R6 ;  /* 0x0000100601007387 */ /* 0x0001d80000100a00 */
[----:B0-----:R-:W-:Y:S05]  /*1a30*/  @P0 BRA `(.L_x_3) ;  /* 0x0000000800fc0947 */ /* 0x001fea0003800000 */
        /* <DEDUP_REMOVED lines=8> */
.L_x_9:
[----:B------:R-:W-:-:S06]  /*1ac0*/  IMAD R14, R0, 0x4, R1 ;  /* 0x00000004000e7824 */ /* 0x000fcc00078e0201 */
[----:B------:R-:W5:Y:S01]  /*1ad0*/  LDL R14, [R14+0x4] ;  /* 0x000004000e0e7983 */ /* 0x000f620000100800 */
[----:B------:R-:W-:Y:S01]  /*1ae0*/  IMAD.SHL.U32 R15, R0, 0x20, RZ ;  /* 0x00000020000f7824 */ /* 0x000fe200078e00ff */
[----:B------:R-:W-:-:S06]  /*1af0*/  UMOV UR4, URZ ;  /* 0x000000ff00047c82 */ /* 0x000fcc0008000000 */
.L_x_8:
        /* <DEDUP_REMOVED lines=176> */
[----:B------:R0:W-:Y:S04]  /*2600*/  STL [R1+0x4], R3 ;  /* 0x0000040301007387 */ /* 0x0001e80000100800 */
[----:B------:R0:W-:Y:S04]  /*2610*/  STL.64 [R1+0x8], R4 ;  /* 0x0000080401007387 */ /* 0x0001e80000100a00 */
[----:B------:R0:W-:Y:S02]  /*2620*/  STL.64 [R1+0x10], R6 ;  /* 0x0000100601007387 */ /* 0x0001e40000100a00 */
.L_x_3:
[----:B------:R-:W-:Y:S05]  /*2630*/  BSYNC.RECONVERGENT B1 ;  /* 0x0000000000017941 */ /* 0x000fea0003800200 */
.L_x_2:
[----:B------:R-:W-:Y:S01]  /*2640*/  ISETP.GT.U32.AND P0, PT, R10, 0x3, PT ;  /* 0x000000030a00780c */ /* 0x000fe20003f04070 */
[----:B------:R-:W-:Y:S01]  /*2650*/  VIADD R2, R2, 0x1 ;  /* 0x0000000102027836 */ /* 0x000fe20000000000 */
[--C-:B------:R-:W-:Y:S02]  /*2660*/  SHF.R.U64 R10, R10, 0x2, R11.reuse ;  /* 0x000000020a0a7819 */ /* 0x100fe4000000120b */
[----:B------:R-:W-:Y:S02]  /*2670*/  ISETP.GT.U32.AND.EX P0, PT, R11, RZ, PT, P0 ;  /* 0x000000ff0b00720c */ /* 0x000fe40003f04100 */
[----:B------:R-:W-:-:S11]  /*2680*/  SHF.R.U32.HI R11, RZ, 0x2, R11 ;  /* 0x00000002ff0b7819 */ /* 0x000fd6000001160b */
[----:B------:R-:W-:Y:S05]  /*2690*/  @P0 BRA `(.L_x_10) ;  /* 0xffffffd800c40947 */ /* 0x000fea000383ffff */
.L_x_1:
[----:B------:R-:W-:Y:S05]  /*26a0*/  BSYNC.RECONVERGENT B0 ;  /* 0x0000000000007941 */ /* 0x000fea0003800200 */
.L_x_0:
[----:B------:R-:W-:Y:S01]  /*26b0*/  SHF.R.U32.HI R0, RZ, 0x2, R3 ;  /* 0x00000002ff007819 */ /* 0x000fe20000011603 */
[----:B0-----:R-:W0:Y:S01]  /*26c0*/  LDC R6, c[0x0][0x38c] ;  /* 0x0000e300ff067b82 */ /* 0x001e220000000800 */
[----:B------:R-:W-:Y:S02]  /*26d0*/  SHF.R.U32.HI R5, RZ, 0x2, R4 ;  /* 0x00000002ff057819 */ /* 0x000fe40000011604 */
[----:B------:R-:W-:Y:S01]  /*26e0*/  LOP3.LUT R0, R0, R3, RZ, 0x3c, !PT ;  /* 0x0000000300007212 */ /* 0x000fe200078e3cff */
[----:B------:R-:W-:Y:S01]  /*26f0*/  IMAD.SHL.U32 R3, R7, 0x10, RZ ;  /* 0x0000001007037824 */ /* 0x000fe200078e00ff */
[----:B------:R-:W-:-:S03]  /*2700*/  LOP3.LUT R5, R5, R4, RZ, 0x3c, !PT ;  /* 0x0000000405057212 */ /* 0x000fc600078e3cff */
[----:B------:R-:W-:-:S05]  /*2710*/  IMAD.SHL.U32 R2, R0, 0x2, RZ ;  /* 0x0000000200027824 */ /* 0x000fca00078e00ff */
[----:B------:R-:W-:Y:S01]  /*2720*/  LOP3.LUT R2, R0, R2, R3, 0x96, !PT ;  /* 0x0000000200027212 */ /* 0x000fe200078e9603 */
[----:B------:R-:W-:-:S03]  /*2730*/  IMAD.SHL.U32 R3, R5, 0x2, RZ ;  /* 0x0000000205037824 */ /* 0x000fc600078e00ff */
[----:B------:R-:W-:-:S05]  /*2740*/  LOP3.LUT R2, R2, R7, RZ, 0x3c, !PT ;  /* 0x0000000702027212 */ /* 0x000fca00078e3cff */
[----:B------:R-:W-:Y:S01]  /*2750*/  IMAD.SHL.U32 R0, R2, 0x10, RZ ;  /* 0x0000001002007824 */ /* 0x000fe200078e00ff */
[----:B0-----:R-:W-:-:S04]  /*2760*/  LOP3.LUT R6, R6, 0xaad26b49, RZ, 0x3c, !PT ;  /* 0xaad26b4906067812 */ /* 0x001fc800078e3cff */
[----:B------:R-:W-:Y:S01]  /*2770*/  LOP3.LUT R3, R5, R3, R0, 0x96, !PT ;  /* 0x0000000305037212 */ /* 0x000fe200078e9600 */
[----:B------:R-:W-:Y:S02]  /*2780*/  IMAD.MOV.U32 R0, RZ, RZ, 0x2f800000 ;  /* 0x2f800000ff007424 */ /* 0x000fe400078e00ff */
[----:B------:R-:W-:Y:S01]  /*2790*/  IMAD R6, R6, 0x4182bed5, RZ ;  /* 0x4182bed506067824 */ /* 0x000fe200078e02ff */
[----:B------:R-:W-:-:S04]  /*27a0*/  LOP3.LUT R3, R3, R2, RZ, 0x3c, !PT ;  /* 0x0000000203037212 */ /* 0x000fc800078e3cff */
[C---:B------:R-:W-:Y:S02]  /*27b0*/  IADD3 R3, PT, PT, R6.reuse, -0x25fe145e, R3 ;  /* 0xda01eba206037810 */ /* 0x040fe40007ffe003 */
[----:B------:R-:W-:Y:S02]  /*27c0*/  IADD3 R2, PT, PT, R6, -0x26039c23, R2 ;  /* 0xd9fc63dd06027810 */ /* 0x000fe40007ffe002 */
[----:B------:R-:W-:Y:S02]  /*27d0*/  I2FP.F32.U32 R3, R3 ;  /* 0x0000000300037245 */ /* 0x000fe40000201000 */
[----:B------:R-:W-:-:S03]  /*27e0*/  I2FP.F32.U32 R2, R2 ;  /* 0x0000000200027245 */ /* 0x000fc60000201000 */
[-C--:B------:R-:W-:Y:S02]  /*27f0*/  FFMA R3, R3, R0.reuse, 1.1641532182693481445e-10 ;  /* 0x2f00000003037423 */ /* 0x080fe40000000000 */
[----:B------:R-:W-:Y:S02]  /*2800*/  FFMA R2, R2, R0, 1.1641532182693481445e-10 ;  /* 0x2f00000002027423 */ /* 0x000fe40000000000 */
[----:B------:R-:W-:-:S04]  /*2810*/  FMUL R3, R3, R3 ;  /* 0x0000000303037220 */ /* 0x000fc80000400000 */
[----:B------:R-:W-:-:S05]  /*2820*/  FFMA R3, R2, R2, R3 ;  /* 0x0000000202037223 */ /* 0x000fca0000000003 */
[----:B------:R-:W-:-:S13]  /*2830*/  FSETP.GTU.AND P0, PT, R3, 1, PT ;  /* 0x3f8000000300780b */ /* 0x000fda0003f0c000 */
[----:B------:R-:W-:Y:S05]  /*2840*/  @P0 EXIT ;  /* 0x000000000000094d */ /* 0x000fea0003800000 */
[----:B------:R-:W0:Y:S01]  /*2850*/  S2R R0, SR_LANEID ;  /* 0x0000000000007919 */ /* 0x000e220000000000 */
[----:B------:R-:W1:Y:S01]  /*2860*/  LDC.64 R2, c[0x0][0x380] ;  /* 0x0000e000ff027b82 */ /* 0x000e620000000a00 */
[----:B------:R-:W-:Y:S02]  /*2870*/  VOTEU.ANY UR4, UPT, PT ;  /* 0x0000000000047886 */ /* 0x000fe400038e0100 */
[----:B------:R-:W-:Y:S02]  /*2880*/  UFLO.U32 UR5, UR4 ;  /* 0x00000004000572bd */ /* 0x000fe400080e0000 */
[----:B------:R-:W1:Y:S04]  /*2890*/  POPC R5, UR4 ;  /* 0x0000000400057d09 */ /* 0x000e680008000000 */
[----:B0-----:R-:W-:-:S13]  /*28a0*/  ISETP.EQ.U32.AND P0, PT, R0, UR5, PT ;  /* 0x0000000500007c0c */ /* 0x001fda000bf02070 */
[----:B-1----:R-:W-:Y:S01]  /*28b0*/  @P0 REDG.E.ADD.STRONG.GPU desc[UR6][R2.64], R5 ;  /* 0x000000050200098e */ /* 0x002fe2000c12e106 */
[----:B------:R-:W-:Y:S05]  /*28c0*/  EXIT ;  /* 0x000000000000794d */ /* 0x000fea0003800000 */
.L_x_11:
[----:B------:R-:W-:-:S00]  /*28d0*/  BRA `(.L_x_11) ;  /* 0xfffffffc00fc7947 */ /* 0x000fc0000383ffff */
[----:B------:R-:W-:-:S00]  /*28e0*/  NOP ;  /* 0x0000000000007918 */ /* 0x000fc00000000000 */
        /* <DEDUP_REMOVED lines=9> */
.L_x_12:


//--------------------- .nv.global.init           --------------------------
	.section	.nv.global.init,"aw",@progbits
	.align	4
.nv.global.init:
	.type		mrg32k3aM1SubSeq,@object
	.size		mrg32k3aM1SubSeq,(mrg32k3aM2SubSeq - mrg32k3aM1SubSeq)
mrg32k3aM1SubSeq:
        /*0000*/ 	.byte	0x0b, 0xcc, 0xee, 0x04, 0x73, 0x29, 0x8b, 0x6f, 0xf6, 0x53, 0x03, 0xf6, 0x23, 0xf6, 0xea, 0xda
        /* <DEDUP_REMOVED lines=125> */
	.type		mrg32k3aM2SubSeq,@object
	.size		mrg32k3aM2SubSeq,(mrg32k3aM1 - mrg32k3aM2SubSeq)
mrg32k3aM2SubSeq:
        /* <DEDUP_REMOVED lines=126> */
	.type		mrg32k3aM1,@object
	.size		mrg32k3aM1,(mrg32k3aM1Seq - mrg32k3aM1)
mrg32k3aM1:
        /* <DEDUP_REMOVED lines=144> */
	.type		mrg32k3aM1Seq,@object
	.size		mrg32k3aM1Seq,(mrg32k3aM2 - mrg32k3aM1Seq)
mrg32k3aM1Seq:
        /* <DEDUP_REMOVED lines=144> */
	.type		mrg32k3aM2,@object
	.size		mrg32k3aM2,(mrg32k3aM2Seq - mrg32k3aM2)
mrg32k3aM2:
        /* <DEDUP_REMOVED lines=144> */
	.type		mrg32k3aM2Seq,@object
	.size		mrg32k3aM2Seq,(precalc_xorwow_matrix - mrg32k3aM2Seq)
mrg32k3aM2Seq:
        /* <DEDUP_REMOVED lines=144> */
	.type		precalc_xorwow_matrix,@object
	.size		precalc_xorwow_matrix,(precalc_xorwow_offset_matrix - precalc_xorwow_matrix)
precalc_xorwow_matrix:
        /* <DEDUP_REMOVED lines=6400> */
	.type		precalc_xorwow_offset_matrix,@object
	.size		precalc_xorwow_offset_matrix,(.L_1 - precalc_xorwow_offset_matrix)
precalc_xorwow_offset_matrix:
        /* <DEDUP_REMOVED lines=6400> */
.L_1:


//--------------------- .nv.shared.reserved.0     --------------------------
	.section	.nv.shared.reserved.0,"aw",@nobits
	.weak		__nv_reservedSMEM_offset_0_alias
	.size		__nv_reservedSMEM_offset_0_alias, 0, 64
	.other		__nv_reservedSMEM_offset_0_alias,@"STO_CUDA_RESERVED_SHARED STV_DEFAULT"
__nv_reservedSMEM_offset_0_alias:
	.zero		0
	.zero		64


//--------------------- .nv.constant0._Z14monte_carlo_piPiij --------------------------
	.section	.nv.constant0._Z14monte_carlo_piPiij,"a",@progbits
	.sectionflags	@""
	.align	4
.nv.constant0._Z14monte_carlo_piPiij:
	.zero		912


//--------------------- SYMBOLS --------------------------

	.type		.nv.reservedSmem.offset0,@object
	.size		.nv.reservedSmem.offset0,0x4
